	.target	sm_100a

	.elftype	@"ET_EXEC"


//--------------------- .note.nv.tkinfo           --------------------------
	.section	.note.nv.tkinfo,"",@"SHT_NOTE"
	.sectionflags	@"SHF_NOTE_NV_TKINFO"
	.tkinfo
        /*0018*/ 	.word	0x00000002
        /*0030*/ 	.string	""
        /*0030*/ 	.string	"ptxas"
        /*0030*/ 	.string	"Cuda compilation tools, release 13.0, V13.0.88"
        /*0030*/ 	.string	"Build cuda_13.0.r13.0/compiler.36424714_0"
        /*0030*/ 	.string	"-arch sm_100a -m 64 "



//--------------------- .note.nv.cuinfo           --------------------------
	.section	.note.nv.cuinfo,"",@"SHT_NOTE"
	.sectionflags	@"SHF_NOTE_NV_CUINFO"
        /*0018*/ 	.short	0x0002
        /*001a*/ 	.short	0x0064
        /*001c*/ 	.short	0x0082
	.zero		2


//--------------------- .nv.info                  --------------------------
	.section	.nv.info,"",@"SHT_CUDA_INFO"
	.align	4


	//----- nvinfo : EIATTR_REGCOUNT
	.align		4
        /*0000*/ 	.byte	0x04, 0x2f
        /*0002*/ 	.short	(.L_19 - .L_18)
	.align		4
.L_18:
        /*0004*/ 	.word	index@(_ZN7cutlass13device_kernelINS_4conv6kernel13ConvUniversalINS1_16ConvProblemShapeILNS1_8OperatorE1ELi2EEENS1_10collective14CollectiveConvINS1_47MainloopSm100TmaUmmaWarpSpecializedImplicitGemmILS5_1ELi8ELi2ELi1ELi2EN4cute5tupleIJNSA_1CILi2EEENSC_ILi1EEESE_EEEEENSB_IJNSC_ILi64EEENSC_ILi128EEENSB_IJSH_EEEEEENS_6half_tESL_NSA_8TiledMMAINSA_8MMA_AtomIJNSA_20SM100_MMA_F16BF16_SSISL_SL_fLi64ELi128ELNSA_4UMMA5MajorE0ELSQ_1ELNSP_7ScaleInE0ELSR_0EEEEEENSA_6LayoutINSB_IJSE_SE_SE_EEENSB_IJNSC_ILi0EEESW_SW_EEEEENSB_IJNSA_10UnderscoreESZ_SZ_EEEEENS7_6detail27Sm100ImplicitGemmTileTraitsINSA_20SM90_TMA_LOAD_IM2COLENSA_14ComposedLayoutINSA_7SwizzleILi3ELi4ELi3EEENSA_18smem_ptr_flag_bitsILi16EEENSU_INSB_IJNSC_ILi8EEESH_EEENSB_IJSH_SE_EEEEEEEvEENS13_INSA_23SM90_TMA_LOAD_MULTICASTENS15_IS17_S19_NSU_INSB_IJSH_S1A_EEENSB_IJSE_SH_EEEEEEEvEEEENS_8epilogue10collective18CollectiveEpilogueINS1N_23Sm100TmaWarpSpecializedILi4ELi2ELi16ELb1ELb0EEEJSK_NSB_IJNSU_ISH_SE_EENSU_INSC_ILi32EEESE_EEEEESL_NSB_IJNSB_IJlllEEESE_SW_EEESL_S1X_NS1N_6fusion15FusionCallbacksIS1R_NS1Y_17LinearCombinationISL_fSL_fLNS_15FloatRoundStyleE2EEESK_S1V_JEEENSA_5SM1004TMEM4LOAD26SM100_TMEM_LOAD_16dp256b4xES14_NS15_INS16_ILi2ELi4ELi3EEES19_NSU_INSB_IJS1A_S1T_EEENSB_IJS1T_SE_EEEEEEENSA_17SM75_U32x4_LDSM_NENSA_21SM90_TMA_STORE_IM2COLES2C_NSA_17SM90_U32x4_STSM_NENSA_39AutoVectorizingCopyWithAssumedAlignmentILi128EEEEEEvvEEEEvNT_6ParamsE)
        /*0008*/ 	.word	0x00000060


	//----- nvinfo : EIATTR_FRAME_SIZE
	.align		4
.L_19:
        /*000c*/ 	.byte	0x04, 0x11
        /*000e*/ 	.short	(.L_21 - .L_20)
	.align		4
.L_20:
        /*0010*/ 	.word	index@($__internal_2_$__cuda_sm10x_tcgen05_guardrail_trap_unallocated_columns_being_dealloced)
        /*0014*/ 	.word	0x00000008


	//----- nvinfo : EIATTR_FRAME_SIZE
	.align		4
.L_21:
        /*0018*/ 	.byte	0x04, 0x11
        /*001a*/ 	.short	(.L_23 - .L_22)
	.align		4
.L_22:
        /*001c*/ 	.word	index@($__internal_1_$__cuda_sm10x_tcgen05_guardrail_trap_phase_invalid_during_alloc)
        /*0020*/ 	.word	0x00000008


	//----- nvinfo : EIATTR_FRAME_SIZE
	.align		4
.L_23:
        /*0024*/ 	.byte	0x04, 0x11
        /*0026*/ 	.short	(.L_25 - .L_24)
	.align		4
.L_24:
        /*0028*/ 	.word	index@($__internal_0_$__cuda_sm10x_tcgen05_guardrail_trap_col_being_dealloced_not_returned_by_alloc)
        /*002c*/ 	.word	0x00000008


	//----- nvinfo : EIATTR_FRAME_SIZE
	.align		4
.L_25:
        /*0030*/ 	.byte	0x04, 0x11
        /*0032*/ 	.short	(.L_27 - .L_26)
	.align		4
.L_26:
        /*0034*/ 	.word	index@(_ZN7cutlass13device_kernelINS_4conv6kernel13ConvUniversalINS1_16ConvProblemShapeILNS1_8OperatorE1ELi2EEENS1_10collective14CollectiveConvINS1_47MainloopSm100TmaUmmaWarpSpecializedImplicitGemmILS5_1ELi8ELi2ELi1ELi2EN4cute5tupleIJNSA_1CILi2EEENSC_ILi1EEESE_EEEEENSB_IJNSC_ILi64EEENSC_ILi128EEENSB_IJSH_EEEEEENS_6half_tESL_NSA_8TiledMMAINSA_8MMA_AtomIJNSA_20SM100_MMA_F16BF16_SSISL_SL_fLi64ELi128ELNSA_4UMMA5MajorE0ELSQ_1ELNSP_7ScaleInE0ELSR_0EEEEEENSA_6LayoutINSB_IJSE_SE_SE_EEENSB_IJNSC_ILi0EEESW_SW_EEEEENSB_IJNSA_10UnderscoreESZ_SZ_EEEEENS7_6detail27Sm100ImplicitGemmTileTraitsINSA_20SM90_TMA_LOAD_IM2COLENSA_14ComposedLayoutINSA_7SwizzleILi3ELi4ELi3EEENSA_18smem_ptr_flag_bitsILi16EEENSU_INSB_IJNSC_ILi8EEESH_EEENSB_IJSH_SE_EEEEEEEvEENS13_INSA_23SM90_TMA_LOAD_MULTICASTENS15_IS17_S19_NSU_INSB_IJSH_S1A_EEENSB_IJSE_SH_EEEEEEEvEEEENS_8epilogue10collective18CollectiveEpilogueINS1N_23Sm100TmaWarpSpecializedILi4ELi2ELi16ELb1ELb0EEEJSK_NSB_IJNSU_ISH_SE_EENSU_INSC_ILi32EEESE_EEEEESL_NSB_IJNSB_IJlllEEESE_SW_EEESL_S1X_NS1N_6fusion15FusionCallbacksIS1R_NS1Y_17LinearCombinationISL_fSL_fLNS_15FloatRoundStyleE2EEESK_S1V_JEEENSA_5SM1004TMEM4LOAD26SM100_TMEM_LOAD_16dp256b4xES14_NS15_INS16_ILi2ELi4ELi3EEES19_NSU_INSB_IJS1A_S1T_EEENSB_IJS1T_SE_EEEEEEENSA_17SM75_U32x4_LDSM_NENSA_21SM90_TMA_STORE_IM2COLES2C_NSA_17SM90_U32x4_STSM_NENSA_39AutoVectorizingCopyWithAssumedAlignmentILi128EEEEEEvvEEEEvNT_6ParamsE)
        /*0038*/ 	.word	0x00000008


	//----- nvinfo : EIATTR_MIN_STACK_SIZE
	.align		4
.L_27:
        /*003c*/ 	.byte	0x04, 0x12
        /*003e*/ 	.short	(.L_29 - .L_28)
	.align		4
.L_28:
        /*0040*/ 	.word	index@(_ZN7cutlass13device_kernelINS_4conv6kernel13ConvUniversalINS1_16ConvProblemShapeILNS1_8OperatorE1ELi2EEENS1_10collective14CollectiveConvINS1_47MainloopSm100TmaUmmaWarpSpecializedImplicitGemmILS5_1ELi8ELi2ELi1ELi2EN4cute5tupleIJNSA_1CILi2EEENSC_ILi1EEESE_EEEEENSB_IJNSC_ILi64EEENSC_ILi128EEENSB_IJSH_EEEEEENS_6half_tESL_NSA_8TiledMMAINSA_8MMA_AtomIJNSA_20SM100_MMA_F16BF16_SSISL_SL_fLi64ELi128ELNSA_4UMMA5MajorE0ELSQ_1ELNSP_7ScaleInE0ELSR_0EEEEEENSA_6LayoutINSB_IJSE_SE_SE_EEENSB_IJNSC_ILi0EEESW_SW_EEEEENSB_IJNSA_10UnderscoreESZ_SZ_EEEEENS7_6detail27Sm100ImplicitGemmTileTraitsINSA_20SM90_TMA_LOAD_IM2COLENSA_14ComposedLayoutINSA_7SwizzleILi3ELi4ELi3EEENSA_18smem_ptr_flag_bitsILi16EEENSU_INSB_IJNSC_ILi8EEESH_EEENSB_IJSH_SE_EEEEEEEvEENS13_INSA_23SM90_TMA_LOAD_MULTICASTENS15_IS17_S19_NSU_INSB_IJSH_S1A_EEENSB_IJSE_SH_EEEEEEEvEEEENS_8epilogue10collective18CollectiveEpilogueINS1N_23Sm100TmaWarpSpecializedILi4ELi2ELi16ELb1ELb0EEEJSK_NSB_IJNSU_ISH_SE_EENSU_INSC_ILi32EEESE_EEEEESL_NSB_IJNSB_IJlllEEESE_SW_EEESL_S1X_NS1N_6fusion15FusionCallbacksIS1R_NS1Y_17LinearCombinationISL_fSL_fLNS_15FloatRoundStyleE2EEESK_S1V_JEEENSA_5SM1004TMEM4LOAD26SM100_TMEM_LOAD_16dp256b4xES14_NS15_INS16_ILi2ELi4ELi3EEES19_NSU_INSB_IJS1A_S1T_EEENSB_IJS1T_SE_EEEEEEENSA_17SM75_U32x4_LDSM_NENSA_21SM90_TMA_STORE_IM2COLES2C_NSA_17SM90_U32x4_STSM_NENSA_39AutoVectorizingCopyWithAssumedAlignmentILi128EEEEEEvvEEEEvNT_6ParamsE)
        /*0044*/ 	.word	0x00000008
.L_29:


//--------------------- .nv.compat                --------------------------
	.section	.nv.compat,"",@"SHT_CUDA_COMPAT_INFO"
	.align	4
        /*0000*/ 	.byte	0x02, 0x09, 0x01, 0x00, 0x02, 0x02, 0x02, 0x00, 0x02, 0x05, 0x05, 0x00, 0x03, 0x07, 0x01, 0x01
        /*0010*/ 	.byte	0x02, 0x03, 0x01, 0x00, 0x02, 0x06, 0x01, 0x00, 0x04, 0x0b, 0x08, 0x00, 0x09, 0x00, 0x00, 0x00
        /*0020*/ 	.byte	0x00, 0x00, 0x00, 0x00


//--------------------- .nv.info._ZN7cutlass13device_kernelINS_4conv6kernel13ConvUniversalINS1_16ConvProblemShapeILNS1_8OperatorE1ELi2EEENS1_10collective14CollectiveConvINS1_47MainloopSm100TmaUmmaWarpSpecializedImplicitGemmILS5_1ELi8ELi2ELi1ELi2EN4cute5tupleIJNSA_1CILi2EEENSC_ILi1EEESE_EEEEENSB_IJNSC_ILi64EEENSC_ILi128EEENSB_IJSH_EEEEEENS_6half_tESL_NSA_8TiledMMAINSA_8MMA_AtomIJNSA_20SM100_MMA_F16BF16_SSISL_SL_fLi64ELi128ELNSA_4UMMA5MajorE0ELSQ_1ELNSP_7ScaleInE0ELSR_0EEEEEENSA_6LayoutINSB_IJSE_SE_SE_EEENSB_IJNSC_ILi0EEESW_SW_EEEEENSB_IJNSA_10UnderscoreESZ_SZ_EEEEENS7_6detail27Sm100ImplicitGemmTileTraitsINSA_20SM90_TMA_LOAD_IM2COLENSA_14ComposedLayoutINSA_7SwizzleILi3ELi4ELi3EEENSA_18smem_ptr_flag_bitsILi16EEENSU_INSB_IJNSC_ILi8EEESH_EEENSB_IJSH_SE_EEEEEEEvEENS13_INSA_23SM90_TMA_LOAD_MULTICASTENS15_IS17_S19_NSU_INSB_IJSH_S1A_EEENSB_IJSE_SH_EEEEEEEvEEEENS_8epilogue10collective18CollectiveEpilogueINS1N_23Sm100TmaWarpSpecializedILi4ELi2ELi16ELb1ELb0EEEJSK_NSB_IJNSU_ISH_SE_EENSU_INSC_ILi32EEESE_EEEEESL_NSB_IJNSB_IJlllEEESE_SW_EEESL_S1X_NS1N_6fusion15FusionCallbacksIS1R_NS1Y_17LinearCombinationISL_fSL_fLNS_15FloatRoundStyleE2EEESK_S1V_JEEENSA_5SM1004TMEM4LOAD26SM100_TMEM_LOAD_16dp256b4xES14_NS15_INS16_ILi2ELi4ELi3EEES19_NSU_INSB_IJS1A_S1T_EEENSB_IJS1T_SE_EEEEEEENSA_17SM75_U32x4_LDSM_NENSA_21SM90_TMA_STORE_IM2COLES2C_NSA_17SM90_U32x4_STSM_NENSA_39AutoVectorizingCopyWithAssumedAlignmentILi128EEEEEEvvEEEEvNT_6ParamsE --------------------------
	.section	.nv.info._ZN7cutlass13device_kernelINS_4conv6kernel13ConvUniversalINS1_16ConvProblemShapeILNS1_8OperatorE1ELi2EEENS1_10collective14CollectiveConvINS1_47MainloopSm100TmaUmmaWarpSpecializedImplicitGemmILS5_1ELi8ELi2ELi1ELi2EN4cute5tupleIJNSA_1CILi2EEENSC_ILi1EEESE_EEEEENSB_IJNSC_ILi64EEENSC_ILi128EEENSB_IJSH_EEEEEENS_6half_tESL_NSA_8TiledMMAINSA_8MMA_AtomIJNSA_20SM100_MMA_F16BF16_SSISL_SL_fLi64ELi128ELNSA_4UMMA5MajorE0ELSQ_1ELNSP_7ScaleInE0ELSR_0EEEEEENSA_6LayoutINSB_IJSE_SE_SE_EEENSB_IJNSC_ILi0EEESW_SW_EEEEENSB_IJNSA_10UnderscoreESZ_SZ_EEEEENS7_6detail27Sm100ImplicitGemmTileTraitsINSA_20SM90_TMA_LOAD_IM2COLENSA_14ComposedLayoutINSA_7SwizzleILi3ELi4ELi3EEENSA_18smem_ptr_flag_bitsILi16EEENSU_INSB_IJNSC_ILi8EEESH_EEENSB_IJSH_SE_EEEEEEEvEENS13_INSA_23SM90_TMA_LOAD_MULTICASTENS15_IS17_S19_NSU_INSB_IJSH_S1A_EEENSB_IJSE_SH_EEEEEEEvEEEENS_8epilogue10collective18CollectiveEpilogueINS1N_23Sm100TmaWarpSpecializedILi4ELi2ELi16ELb1ELb0EEEJSK_NSB_IJNSU_ISH_SE_EENSU_INSC_ILi32EEESE_EEEEESL_NSB_IJNSB_IJlllEEESE_SW_EEESL_S1X_NS1N_6fusion15FusionCallbacksIS1R_NS1Y_17LinearCombinationISL_fSL_fLNS_15FloatRoundStyleE2EEESK_S1V_JEEENSA_5SM1004TMEM4LOAD26SM100_TMEM_LOAD_16dp256b4xES14_NS15_INS16_ILi2ELi4ELi3EEES19_NSU_INSB_IJS1A_S1T_EEENSB_IJS1T_SE_EEEEEEENSA_17SM75_U32x4_LDSM_NENSA_21SM90_TMA_STORE_IM2COLES2C_NSA_17SM90_U32x4_STSM_NENSA_39AutoVectorizingCopyWithAssumedAlignmentILi128EEEEEEvvEEEEvNT_6ParamsE,"",@"SHT_CUDA_INFO"
	.sectionflags	@""
	.align	4


	//----- nvinfo : EIATTR_CUDA_API_VERSION
	.align		4
        /*0000*/ 	.byte	0x04, 0x37
        /*0002*/ 	.short	(.L_31 - .L_30)
.L_30:
        /*0004*/ 	.word	0x00000082


	//----- nvinfo : EIATTR_KPARAM_INFO
	.align		4
.L_31:
        /*0008*/ 	.byte	0x04, 0x17
        /*000a*/ 	.short	(.L_33 - .L_32)
.L_32:
        /*000c*/ 	.word	0x00000000
        /*0010*/ 	.short	0x0000
        /*0012*/ 	.short	0x0000
        /*0014*/ 	.byte	0x00, 0xf0, 0x01, 0x20


	//----- nvinfo : EIATTR_AT_ENTRY_FRAGMENTS
	.align		4
.L_33:
        /*0018*/ 	.byte	0x04, 0x4f
        /*001a*/ 	.short	(.L_35 - .L_34)


	//   ....[0]....
.L_34:
        /*001c*/ 	.word	0x00000006


	//----- nvinfo : EIATTR_RESERVED_SMEM_USED
	.align		4
.L_35:
        /*0020*/ 	.byte	0x01, 0x41
	.zero		2


	//----- nvinfo : EIATTR_SPARSE_MMA_MASK
	.align		4
        /*0024*/ 	.byte	0x03, 0x50
        /*0026*/ 	.short	0x0000


	//----- nvinfo : EIATTR_TCGEN05_1CTA_USED
	.align		4
        /*0028*/ 	.byte	0x01, 0x51
	.zero		2


	//----- nvinfo : EIATTR_MAXREG_COUNT
	.align		4
        /*002c*/ 	.byte	0x03, 0x1b
        /*002e*/ 	.short	0x00ff


	//----- nvinfo : EIATTR_NUM_BARRIERS
	.align		4
        /*0030*/ 	.byte	0x02, 0x4c
        /*0032*/ 	.byte	0x07
	.zero		1


	//----- nvinfo : EIATTR_EXTERNS
	.align		4
        /*0034*/ 	.byte	0x04, 0x0f
        /*0036*/ 	.short	(.L_37 - .L_36)


	//   ....[0]....
	.align		4
.L_36:
        /*0038*/ 	.word	index@(__assertfail)


	//----- nvinfo : EIATTR_MERCURY_ISA_VERSION
	.align		4
.L_37:
        /*003c*/ 	.byte	0x03, 0x5f
        /*003e*/ 	.short	0x0101


	//----- nvinfo : EIATTR_INT_WARP_WIDE_INSTR_OFFSETS
	.align		4
        /*0040*/ 	.byte	0x04, 0x31
        /*0042*/ 	.short	(.L_39 - .L_38)


	//   ....[0]....
.L_38:
        /*0044*/ 	.word	0x00003e70


	//   ....[1]....
        /*0048*/ 	.word	0x00003e90


	//   ....[2]....
        /*004c*/ 	.word	0x00003ec0


	//   ....[3]....
        /*0050*/ 	.word	0x00004990


	//   ....[4]....
        /*0054*/ 	.word	0x000049b0


	//   ....[5]....
        /*0058*/ 	.word	0x00004ad0


	//   ....[6]....
        /*005c*/ 	.word	0x00004af0


	//   ....[7]....
        /*0060*/ 	.word	0x00004c60


	//   ....[8]....
        /*0064*/ 	.word	0x00004c80


	//   ....[9]....
        /*0068*/ 	.word	0x00004ed0


	//   ....[10]....
        /*006c*/ 	.word	0x00004ee0


	//----- nvinfo : EIATTR_COOP_GROUP_MASK_REGIDS
	.align		4
.L_39:
        /*0070*/ 	.byte	0x04, 0x29
        /*0072*/ 	.short	(.L_41 - .L_40)


	//   ....[0]....
.L_40:
        /*0074*/ 	.word	0xffffffff


	//   ....[1]....
        /*0078*/ 	.word	0xffffffff


	//   ....[2]....
        /*007c*/ 	.word	0xffffffff


	//   ....[3]....
        /*0080*/ 	.word	0xffffffff


	//   ....[4]....
        /*0084*/ 	.word	0xffffffff


	//   ....[5]....
        /*0088*/ 	.word	0xffffffff


	//   ....[6]....
        /*008c*/ 	.word	0xffffffff


	//   ....[7]....
        /*0090*/ 	.word	0xffffffff


	//   ....[8]....
        /*0094*/ 	.word	0xffffffff


	//   ....[9]....
        /*0098*/ 	.word	0xffffffff


	//   ....[10]....
        /*009c*/ 	.word	0xffffffff


	//   ....[11]....
        /*00a0*/ 	.word	0xffffffff


	//   ....[12]....
        /*00a4*/ 	.word	0xffffffff


	//----- nvinfo : EIATTR_COOP_GROUP_INSTR_OFFSETS
	.align		4
.L_41:
        /*00a8*/ 	.byte	0x04, 0x28
        /*00aa*/ 	.short	(.L_43 - .L_42)


	//   ....[0]....
.L_42:
        /*00ac*/ 	.word	0x000000a0


	//   ....[1]....
        /*00b0*/ 	.word	0x000004e0


	//   ....[2]....
        /*00b4*/ 	.word	0x00000720


	//   ....[3]....
        /*00b8*/ 	.word	0x000008c0


	//   ....[4]....
        /*00bc*/ 	.word	0x000009c0


	//   ....[5]....
        /*00c0*/ 	.word	0x00000b10


	//   ....[6]....
        /*00c4*/ 	.word	0x00000d10


	//   ....[7]....
        /*00c8*/ 	.word	0x00002490


	//   ....[8]....
        /*00cc*/ 	.word	0x000031b0


	//   ....[9]....
        /*00d0*/ 	.word	0x000033c0


	//   ....[10]....
        /*00d4*/ 	.word	0x000033f0


	//   ....[11]....
        /*00d8*/ 	.word	0x00003d50


	//   ....[12]....
        /*00dc*/ 	.word	0x00003f90


	//----- nvinfo : EIATTR_VRC_CTA_INIT_COUNT
	.align		4
.L_43:
        /*00e0*/ 	.byte	0x02, 0x4a
        /*00e2*/ 	.byte	0x80
	.zero		1


	//----- nvinfo : EIATTR_SYSCALL_OFFSETS
	.align		4
        /*00e4*/ 	.byte	0x04, 0x46
        /*00e6*/ 	.short	(.L_45 - .L_44)


	//   ....[0]....
.L_44:
        /*00e8*/ 	.word	0x00005ae0


	//   ....[1]....
        /*00ec*/ 	.word	0x00005bd0


	//   ....[2]....
        /*00f0*/ 	.word	0x000063a0


	//   ....[3]....
        /*00f4*/ 	.word	0x00006c70


	//   ....[4]....
        /*00f8*/ 	.word	0x00007500


	//   ....[5]....
        /*00fc*/ 	.word	0x00007d80


	//----- nvinfo : EIATTR_MBARRIER_INSTR_OFFSETS
	.align		4
.L_45:
        /*0100*/ 	.byte	0x04, 0x39
        /*0102*/ 	.short	(.L_47 - .L_46)


	//   ....[0]....
.L_46:
        /*0104*/ 	.word	0x00000600
        /*0108*/ 	.word	0x000000ff
        /*010c*/ 	.word	0x00000000
        /*0110*/ 	.short	0x0100
        /*0112*/ 	.byte	0x07
	.zero		1


	//   ....[1]....
        /*0114*/ 	.word	0x00000610
        /*0118*/ 	.word	0x000000ff
        /*011c*/ 	.word	0x00000040
        /*0120*/ 	.short	0x0100
        /*0122*/ 	.byte	0x07
	.zero		1


	//   ....[2]....
        /*0124*/ 	.word	0x00000620
        /*0128*/ 	.word	0x000000ff
        /*012c*/ 	.word	0x00000008
        /*0130*/ 	.short	0x0100
        /*0132*/ 	.byte	0x07
	.zero		1


	//   ....[3]....
        /*0134*/ 	.word	0x00000630
        /*0138*/ 	.word	0x000000ff
        /*013c*/ 	.word	0x00000048
        /*0140*/ 	.short	0x0100
        /*0142*/ 	.byte	0x07
	.zero		1


	//   ....[4]....
        /*0144*/ 	.word	0x00000640
        /*0148*/ 	.word	0x000000ff
        /*014c*/ 	.word	0x00000010
        /*0150*/ 	.short	0x0100
        /*0152*/ 	.byte	0x07
	.zero		1


	//   ....[5]....
        /*0154*/ 	.word	0x00000650
        /*0158*/ 	.word	0x000000ff
        /*015c*/ 	.word	0x00000050
        /*0160*/ 	.short	0x0100
        /*0162*/ 	.byte	0x07
	.zero		1


	//   ....[6]....
        /*0164*/ 	.word	0x00000660
        /*0168*/ 	.word	0x000000ff
        /*016c*/ 	.word	0x00000018
        /*0170*/ 	.short	0x0100
        /*0172*/ 	.byte	0x07
	.zero		1


	//   ....[7]....
        /*0174*/ 	.word	0x00000670
        /*0178*/ 	.word	0x000000ff
        /*017c*/ 	.word	0x00000058
        /*0180*/ 	.short	0x0100
        /*0182*/ 	.byte	0x07
	.zero		1


	//   ....[8]....
        /*0184*/ 	.word	0x00000680
        /*0188*/ 	.word	0x000000ff
        /*018c*/ 	.word	0x00000020
        /*0190*/ 	.short	0x0100
        /*0192*/ 	.byte	0x07
	.zero		1


	//   ....[9]....
        /*0194*/ 	.word	0x00000690
        /*0198*/ 	.word	0x000000ff
        /*019c*/ 	.word	0x00000060
        /*01a0*/ 	.short	0x0100
        /*01a2*/ 	.byte	0x07
	.zero		1


	//   ....[10]....
        /*01a4*/ 	.word	0x000006a0
        /*01a8*/ 	.word	0x000000ff
        /*01ac*/ 	.word	0x00000028
        /*01b0*/ 	.short	0x0100
        /*01b2*/ 	.byte	0x07
	.zero		1


	//   ....[11]....
        /*01b4*/ 	.word	0x000006b0
        /*01b8*/ 	.word	0x000000ff
        /*01bc*/ 	.word	0x00000068
        /*01c0*/ 	.short	0x0100
        /*01c2*/ 	.byte	0x07
	.zero		1


	//   ....[12]....
        /*01c4*/ 	.word	0x000006c0
        /*01c8*/ 	.word	0x000000ff
        /*01cc*/ 	.word	0x00000030
        /*01d0*/ 	.short	0x0100
        /*01d2*/ 	.byte	0x07
	.zero		1


	//   ....[13]....
        /*01d4*/ 	.word	0x000006d0
        /*01d8*/ 	.word	0x000000ff
        /*01dc*/ 	.word	0x00000070
        /*01e0*/ 	.short	0x0100
        /*01e2*/ 	.byte	0x07
	.zero		1


	//   ....[14]....
        /*01e4*/ 	.word	0x000006e0
        /*01e8*/ 	.word	0x000000ff
        /*01ec*/ 	.word	0x00000038
        /*01f0*/ 	.short	0x0100
        /*01f2*/ 	.byte	0x07
	.zero		1


	//   ....[15]....
        /*01f4*/ 	.word	0x000006f0
        /*01f8*/ 	.word	0x000000ff
        /*01fc*/ 	.word	0x00000078
        /*0200*/ 	.short	0x0100
        /*0202*/ 	.byte	0x07
	.zero		1


	//   ....[16]....
        /*0204*/ 	.word	0x00000830
        /*0208*/ 	.word	0x000000ff
        /*020c*/ 	.word	0x00000080
        /*0210*/ 	.short	0x0100
        /*0212*/ 	.byte	0x07
	.zero		1


	//   ....[17]....
        /*0214*/ 	.word	0x00000840
        /*0218*/ 	.word	0x000000ff
        /*021c*/ 	.word	0x000000a0
        /*0220*/ 	.short	0x0100
        /*0222*/ 	.byte	0x07
	.zero		1


	//   ....[18]....
        /*0224*/ 	.word	0x00000850
        /*0228*/ 	.word	0x000000ff
        /*022c*/ 	.word	0x00000088
        /*0230*/ 	.short	0x0100
        /*0232*/ 	.byte	0x07
	.zero		1


	//   ....[19]....
        /*0234*/ 	.word	0x00000860
        /*0238*/ 	.word	0x000000ff
        /*023c*/ 	.word	0x000000a8
        /*0240*/ 	.short	0x0100
        /*0242*/ 	.byte	0x07
	.zero		1


	//   ....[20]....
        /*0244*/ 	.word	0x00000870
        /*0248*/ 	.word	0x000000ff
        /*024c*/ 	.word	0x00000090
        /*0250*/ 	.short	0x0100
        /*0252*/ 	.byte	0x07
	.zero		1


	//   ....[21]....
        /*0254*/ 	.word	0x00000880
        /*0258*/ 	.word	0x000000ff
        /*025c*/ 	.word	0x000000b0
        /*0260*/ 	.short	0x0100
        /*0262*/ 	.byte	0x07
	.zero		1


	//   ....[22]....
        /*0264*/ 	.word	0x00000890
        /*0268*/ 	.word	0x000000ff
        /*026c*/ 	.word	0x00000098
        /*0270*/ 	.short	0x0100
        /*0272*/ 	.byte	0x07
	.zero		1


	//   ....[23]....
        /*0274*/ 	.word	0x000008a0
        /*0278*/ 	.word	0x000000ff
        /*027c*/ 	.word	0x000000b8
        /*0280*/ 	.short	0x0100
        /*0282*/ 	.byte	0x07
	.zero		1


	//   ....[24]....
        /*0284*/ 	.word	0x00000990
        /*0288*/ 	.word	0x000000ff
        /*028c*/ 	.word	0x000000c0
        /*0290*/ 	.short	0x0100
        /*0292*/ 	.byte	0x06
	.zero		1


	//   ....[25]....
        /*0294*/ 	.word	0x000009a0
        /*0298*/ 	.word	0x000000ff
        /*029c*/ 	.word	0x000000c8
        /*02a0*/ 	.short	0x0100
        /*02a2*/ 	.byte	0x06
	.zero		1


	//   ....[26]....
        /*02a4*/ 	.word	0x00000ae0
        /*02a8*/ 	.word	0x000000ff
        /*02ac*/ 	.word	0x000000d0
        /*02b0*/ 	.short	0x0100
        /*02b2*/ 	.byte	0x06
	.zero		1


	//   ....[27]....
        /*02b4*/ 	.word	0x00000af0
        /*02b8*/ 	.word	0x000000ff
        /*02bc*/ 	.word	0x000000d8
        /*02c0*/ 	.short	0x0100
        /*02c2*/ 	.byte	0x06
	.zero		1


	//   ....[28]....
        /*02c4*/ 	.word	0x00000c20
        /*02c8*/ 	.word	0x000000ff
        /*02cc*/ 	.word	0x000000e0
        /*02d0*/ 	.short	0x0100
        /*02d2*/ 	.byte	0x07
	.zero		1


	//   ....[29]....
        /*02d4*/ 	.word	0x00000c30
        /*02d8*/ 	.word	0x000000ff
        /*02dc*/ 	.word	0x000000f0
        /*02e0*/ 	.short	0x0100
        /*02e2*/ 	.byte	0x07
	.zero		1


	//   ....[30]....
        /*02e4*/ 	.word	0x00000c40
        /*02e8*/ 	.word	0x000000ff
        /*02ec*/ 	.word	0x000000e8
        /*02f0*/ 	.short	0x0100
        /*02f2*/ 	.byte	0x07
	.zero		1


	//   ....[31]....
        /*02f4*/ 	.word	0x00000c50
        /*02f8*/ 	.word	0x000000ff
        /*02fc*/ 	.word	0x000000f8
        /*0300*/ 	.short	0x0100
        /*0302*/ 	.byte	0x07
	.zero		1


	//   ....[32]....
        /*0304*/ 	.word	0x00001720
        /*0308*/ 	.word	0x000000ff
        /*030c*/ 	.word	0x00000040
        /*0310*/ 	.short	0x010a
        /*0312*/ 	.byte	0x04
	.zero		1


	//   ....[33]....
        /*0314*/ 	.word	0x000019e0
        /*0318*/ 	.word	0x000000ff
        /*031c*/ 	.word	0x00000040
        /*0320*/ 	.short	0x010a
        /*0322*/ 	.byte	0x11
	.zero		1


	//   ....[34]....
        /*0324*/ 	.word	0x00001b70
        /*0328*/ 	.word	0x000000ff
        /*032c*/ 	.word	0x00000040
        /*0330*/ 	.short	0x010a
        /*0332*/ 	.byte	0x08
	.zero		1


	//   ....[35]....
        /*0334*/ 	.word	0x00001dc0
        /*0338*/ 	.word	0x000000ff
        /*033c*/ 	.word	0x000000c8
        /*0340*/ 	.short	0x0101
        /*0342*/ 	.byte	0x1e
	.zero		1


	//   ....[36]....
        /*0344*/ 	.word	0x00001de0
        /*0348*/ 	.word	0x000000ff
        /*034c*/ 	.word	0x00000040
        /*0350*/ 	.short	0x010a
        /*0352*/ 	.byte	0x04
	.zero		1


	//   ....[37]....
        /*0354*/ 	.word	0x00002080
        /*0358*/ 	.word	0x000000ff
        /*035c*/ 	.word	0x00000040
        /*0360*/ 	.short	0x010a
        /*0362*/ 	.byte	0x19
	.zero		1


	//   ....[38]....
        /*0364*/ 	.word	0x00002210
        /*0368*/ 	.word	0x000000ff
        /*036c*/ 	.word	0x00000040
        /*0370*/ 	.short	0x010a
        /*0372*/ 	.byte	0x08
	.zero		1


	//   ....[39]....
        /*0374*/ 	.word	0x000024a0
        /*0378*/ 	.word	0x000000ff
        /*037c*/ 	.word	0x000000d0
        /*0380*/ 	.short	0x010a
        /*0382*/ 	.byte	0x1e
	.zero		1


	//   ....[40]....
        /*0384*/ 	.word	0x00002560
        /*0388*/ 	.word	0x000000ff
        /*038c*/ 	.word	0x00000000
        /*0390*/ 	.short	0x0101
        /*0392*/ 	.byte	0x04
	.zero		1


	//   ....[41]....
        /*0394*/ 	.word	0x00002a50
        /*0398*/ 	.word	0x000000ff
        /*039c*/ 	.word	0x00000000
        /*03a0*/ 	.short	0x010a
        /*03a2*/ 	.byte	0x04
	.zero		1


	//   ....[42]....
        /*03a4*/ 	.word	0x00002ae0
        /*03a8*/ 	.word	0x000000ff
        /*03ac*/ 	.word	0x00000000
        /*03b0*/ 	.short	0x010a
        /*03b2*/ 	.byte	0x04
	.zero		1


	//   ....[43]....
        /*03b4*/ 	.word	0x00002b70
        /*03b8*/ 	.word	0x000000ff
        /*03bc*/ 	.word	0x00000000
        /*03c0*/ 	.short	0x010a
        /*03c2*/ 	.byte	0x04
	.zero		1


	//   ....[44]....
        /*03c4*/ 	.word	0x00002c00
        /*03c8*/ 	.word	0x000000ff
        /*03cc*/ 	.word	0x00000000
        /*03d0*/ 	.short	0x010a
        /*03d2*/ 	.byte	0x04
	.zero		1


	//   ....[45]....
        /*03d4*/ 	.word	0x00002c90
        /*03d8*/ 	.word	0x000000ff
        /*03dc*/ 	.word	0x00000000
        /*03e0*/ 	.short	0x010a
        /*03e2*/ 	.byte	0x04
	.zero		1


	//   ....[46]....
        /*03e4*/ 	.word	0x00002d20
        /*03e8*/ 	.word	0x000000ff
        /*03ec*/ 	.word	0x00000000
        /*03f0*/ 	.short	0x010a
        /*03f2*/ 	.byte	0x04
	.zero		1


	//   ....[47]....
        /*03f4*/ 	.word	0x00002db0
        /*03f8*/ 	.word	0x000000ff
        /*03fc*/ 	.word	0x00000000
        /*0400*/ 	.short	0x010a
        /*0402*/ 	.byte	0x04
	.zero		1


	//   ....[48]....
        /*0404*/ 	.word	0x00002e50
        /*0408*/ 	.word	0x00000000
        /*040c*/ 	.word	0x00000000
        /*0410*/ 	.short	0x010a
        /*0412*/ 	.byte	0xff
	.zero		1


	//   ....[49]....
        /*0414*/ 	.word	0x00002f80
        /*0418*/ 	.word	0x000000ff
        /*041c*/ 	.word	0x000000d8
        /*0420*/ 	.short	0x010a
        /*0422*/ 	.byte	0x2d
	.zero		1


	//   ....[50]....
        /*0424*/ 	.word	0x00003020
        /*0428*/ 	.word	0x000000ff
        /*042c*/ 	.word	0x000000d0
        /*0430*/ 	.short	0x010a
        /*0432*/ 	.byte	0x2d
	.zero		1


	//   ....[51]....
        /*0434*/ 	.word	0x000030c0
        /*0438*/ 	.word	0x000000ff
        /*043c*/ 	.word	0x00000000
        /*0440*/ 	.short	0x0101
        /*0442*/ 	.byte	0x06
	.zero		1


	//   ....[52]....
        /*0444*/ 	.word	0x00003100
        /*0448*/ 	.word	0x000000ff
        /*044c*/ 	.word	0x000000d8
        /*0450*/ 	.short	0x0106
        /*0452*/ 	.byte	0x2d
	.zero		1


	//   ....[53]....
        /*0454*/ 	.word	0x00003140
        /*0458*/ 	.word	0x00000000
        /*045c*/ 	.word	0x000000d8
        /*0460*/ 	.short	0x010a
        /*0462*/ 	.byte	0xff
	.zero		1


	//   ....[54]....
        /*0464*/ 	.word	0x000036b0
        /*0468*/ 	.word	0x000000ff
        /*046c*/ 	.word	0x000000d0
        /*0470*/ 	.short	0x010a
        /*0472*/ 	.byte	0x06
	.zero		1


	//   ....[55]....
        /*0474*/ 	.word	0x00003760
        /*0478*/ 	.word	0x000000ff
        /*047c*/ 	.word	0x00000000
        /*0480*/ 	.short	0x0101
        /*0482*/ 	.byte	0x05
	.zero		1


	//   ....[56]....
        /*0484*/ 	.word	0x00003770
        /*0488*/ 	.word	0x000000ff
        /*048c*/ 	.word	0x000000f0
        /*0490*/ 	.short	0x010a
        /*0492*/ 	.byte	0x08
	.zero		1


	//   ....[57]....
        /*0494*/ 	.word	0x00003800
        /*0498*/ 	.word	0x000000ff
        /*049c*/ 	.word	0x00000000
        /*04a0*/ 	.short	0x010a
        /*04a2*/ 	.byte	0x04
	.zero		1


	//   ....[58]....
        /*04a4*/ 	.word	0x00003870
        /*04a8*/ 	.word	0x000000ff
        /*04ac*/ 	.word	0x00000000
        /*04b0*/ 	.short	0x010a
        /*04b2*/ 	.byte	0x07
	.zero		1


	//   ....[59]....
        /*04b4*/ 	.word	0x000039a0
        /*04b8*/ 	.word	0x000000ff
        /*04bc*/ 	.word	0x00000000
        /*04c0*/ 	.short	0x010a
        /*04c2*/ 	.byte	0x04
	.zero		1


	//   ....[60]....
        /*04c4*/ 	.word	0x00003ca0
        /*04c8*/ 	.word	0x000000ff
        /*04cc*/ 	.word	0x00000000
        /*04d0*/ 	.short	0x010a
        /*04d2*/ 	.byte	0x05
	.zero		1


	//   ....[61]....
        /*04d4*/ 	.word	0x00003d30
        /*04d8*/ 	.word	0x000000ff
        /*04dc*/ 	.word	0x00000000
        /*04e0*/ 	.short	0x010a
        /*04e2*/ 	.byte	0x07
	.zero		1


	//   ....[62]....
        /*04e4*/ 	.word	0x00004260
        /*04e8*/ 	.word	0x000000ff
        /*04ec*/ 	.word	0x000000d0
        /*04f0*/ 	.short	0x010a
        /*04f2*/ 	.byte	0x0f
	.zero		1


	//   ....[63]....
        /*04f4*/ 	.word	0x00004300
        /*04f8*/ 	.word	0x000000ff
        /*04fc*/ 	.word	0x00000000
        /*0500*/ 	.short	0x0101
        /*0502*/ 	.byte	0x0e
	.zero		1


	//   ....[64]....
        /*0504*/ 	.word	0x00004620
        /*0508*/ 	.word	0x000000ff
        /*050c*/ 	.word	0x000000c8
        /*0510*/ 	.short	0x010a
        /*0512*/ 	.byte	0x0f
	.zero		1


	//   ....[65]....
        /*0514*/ 	.word	0x00004800
        /*0518*/ 	.word	0x000000ff
        /*051c*/ 	.word	0x000000a0
        /*0520*/ 	.short	0x010a
        /*0522*/ 	.byte	0x0f
	.zero		1


	//   ....[66]....
        /*0524*/ 	.word	0x00004a70
        /*0528*/ 	.word	0x000000ff
        /*052c*/ 	.word	0x00000080
        /*0530*/ 	.short	0x010b
        /*0532*/ 	.byte	0x0f
	.zero		1


	//   ....[67]....
        /*0534*/ 	.word	0x00004a80
        /*0538*/ 	.word	0x000000ff
        /*053c*/ 	.word	0x00000000
        /*0540*/ 	.short	0x0101
        /*0542*/ 	.byte	0x1f
	.zero		1


	//   ....[68]....
        /*0544*/ 	.word	0x00004aa0
        /*0548*/ 	.word	0x000000ff
        /*054c*/ 	.word	0x000000a8
        /*0550*/ 	.short	0x010a
        /*0552*/ 	.byte	0x0f
	.zero		1


	//   ....[69]....
        /*0554*/ 	.word	0x00004c00
        /*0558*/ 	.word	0x000000ff
        /*055c*/ 	.word	0x00000088
        /*0560*/ 	.short	0x010b
        /*0562*/ 	.byte	0x0f
	.zero		1


	//   ....[70]....
        /*0564*/ 	.word	0x00004c10
        /*0568*/ 	.word	0x000000ff
        /*056c*/ 	.word	0x00000000
        /*0570*/ 	.short	0x0101
        /*0572*/ 	.byte	0x1e
	.zero		1


	//   ....[71]....
        /*0574*/ 	.word	0x00004c20
        /*0578*/ 	.word	0x000000ff
        /*057c*/ 	.word	0x000000b0
        /*0580*/ 	.short	0x010a
        /*0582*/ 	.byte	0x0f
	.zero		1


	//   ....[72]....
        /*0584*/ 	.word	0x00004dc0
        /*0588*/ 	.word	0x000000ff
        /*058c*/ 	.word	0x00000090
        /*0590*/ 	.short	0x010b
        /*0592*/ 	.byte	0x0f
	.zero		1


	//   ....[73]....
        /*0594*/ 	.word	0x00004e40
        /*0598*/ 	.word	0x000000ff
        /*059c*/ 	.word	0x00000000
        /*05a0*/ 	.short	0x0101
        /*05a2*/ 	.byte	0x2d
	.zero		1


	//   ....[74]....
        /*05a4*/ 	.word	0x00004e70
        /*05a8*/ 	.word	0x000000ff
        /*05ac*/ 	.word	0x000000b8
        /*05b0*/ 	.short	0x010a
        /*05b2*/ 	.byte	0x0f
	.zero		1


	//   ....[75]....
        /*05b4*/ 	.word	0x00005040
        /*05b8*/ 	.word	0x000000ff
        /*05bc*/ 	.word	0x00000098
        /*05c0*/ 	.short	0x010b
        /*05c2*/ 	.byte	0x0f
	.zero		1


	//   ....[76]....
        /*05c4*/ 	.word	0x00005060
        /*05c8*/ 	.word	0x000000ff
        /*05cc*/ 	.word	0x00000000
        /*05d0*/ 	.short	0x0101
        /*05d2*/ 	.byte	0x17
	.zero		1


	//   ....[77]....
        /*05d4*/ 	.word	0x00005090
        /*05d8*/ 	.word	0x000000ff
        /*05dc*/ 	.word	0x000000a0
        /*05e0*/ 	.short	0x010a
        /*05e2*/ 	.byte	0x0f
	.zero		1


	//   ....[78]....
        /*05e4*/ 	.word	0x000050b0
        /*05e8*/ 	.word	0x000000ff
        /*05ec*/ 	.word	0x000000a8
        /*05f0*/ 	.short	0x010a
        /*05f2*/ 	.byte	0x0f
	.zero		1


	//   ....[79]....
        /*05f4*/ 	.word	0x000050d0
        /*05f8*/ 	.word	0x000000ff
        /*05fc*/ 	.word	0x000000b0
        /*0600*/ 	.short	0x010a
        /*0602*/ 	.byte	0x0f
	.zero		1


	//   ....[80]....
        /*0604*/ 	.word	0x00005110
        /*0608*/ 	.word	0x00000000
        /*060c*/ 	.word	0x000000b8
        /*0610*/ 	.short	0x010a
        /*0612*/ 	.byte	0xff
	.zero		1


	//   ....[81]....
        /*0614*/ 	.word	0x000054a0
        /*0618*/ 	.word	0x000000ff
        /*061c*/ 	.word	0x000000d0
        /*0620*/ 	.short	0x010a
        /*0622*/ 	.byte	0x32
	.zero		1


	//   ....[82]....
        /*0624*/ 	.word	0x000055c0
        /*0628*/ 	.word	0x000000ff
        /*062c*/ 	.word	0x00000000
        /*0630*/ 	.short	0x0101
        /*0632*/ 	.byte	0x04
	.zero		1


	//   ....[83]....
        /*0634*/ 	.word	0x00006030
        /*0638*/ 	.word	0x000000ff
        /*063c*/ 	.word	0x00000080
        /*0640*/ 	.short	0x010a
        /*0642*/ 	.byte	0x32
	.zero		1


	//   ....[84]....
        /*0644*/ 	.word	0x000060d0
        /*0648*/ 	.word	0x00000053
        /*064c*/ 	.word	0x000000e0
        /*0650*/ 	.short	0x010a
        /*0652*/ 	.byte	0xff
	.zero		1


	//   ....[85]....
        /*0654*/ 	.word	0x000061a0
        /*0658*/ 	.word	0x000000ff
        /*065c*/ 	.word	0x00000080
        /*0660*/ 	.short	0x010a
        /*0662*/ 	.byte	0x32
	.zero		1


	//   ....[86]....
        /*0664*/ 	.word	0x00006280
        /*0668*/ 	.word	0x00000053
        /*066c*/ 	.word	0x000000e0
        /*0670*/ 	.short	0x010a
        /*0672*/ 	.byte	0xff
	.zero		1


	//   ....[87]....
        /*0674*/ 	.word	0x000069d0
        /*0678*/ 	.word	0x00000000
        /*067c*/ 	.word	0x00000000
        /*0680*/ 	.short	0x0101
        /*0682*/ 	.byte	0xff
	.zero		1


	//   ....[88]....
        /*0684*/ 	.word	0x000069e0
        /*0688*/ 	.word	0x00000004
        /*068c*/ 	.word	0x00000080
        /*0690*/ 	.short	0x010a
        /*0692*/ 	.byte	0xff
	.zero		1


	//   ....[89]....
        /*0694*/ 	.word	0x00006aa0
        /*0698*/ 	.word	0x00000004
        /*069c*/ 	.word	0x00000080
        /*06a0*/ 	.short	0x010a
        /*06a2*/ 	.byte	0xff
	.zero		1


	//   ....[90]....
        /*06a4*/ 	.word	0x00007260
        /*06a8*/ 	.word	0x0000005d
        /*06ac*/ 	.word	0x00000000
        /*06b0*/ 	.short	0x0101
        /*06b2*/ 	.byte	0xff
	.zero		1


	//   ....[91]....
        /*06b4*/ 	.word	0x00007280
        /*06b8*/ 	.word	0x00000010
        /*06bc*/ 	.word	0x00000080
        /*06c0*/ 	.short	0x010a
        /*06c2*/ 	.byte	0xff
	.zero		1


	//   ....[92]....
        /*06c4*/ 	.word	0x00007330
        /*06c8*/ 	.word	0x00000010
        /*06cc*/ 	.word	0x00000080
        /*06d0*/ 	.short	0x010a
        /*06d2*/ 	.byte	0xff
	.zero		1


	//   ....[93]....
        /*06d4*/ 	.word	0x00007ae0
        /*06d8*/ 	.word	0x0000005d
        /*06dc*/ 	.word	0x00000000
        /*06e0*/ 	.short	0x0101
        /*06e2*/ 	.byte	0xff
	.zero		1


	//   ....[94]....
        /*06e4*/ 	.word	0x00007b00
        /*06e8*/ 	.word	0x00000011
        /*06ec*/ 	.word	0x00000080
        /*06f0*/ 	.short	0x010a
        /*06f2*/ 	.byte	0xff
	.zero		1


	//   ....[95]....
        /*06f4*/ 	.word	0x00007bb0
        /*06f8*/ 	.word	0x00000011
        /*06fc*/ 	.word	0x00000080
        /*0700*/ 	.short	0x010a
        /*0702*/ 	.byte	0xff
	.zero		1


	//   ....[96]....
        /*0704*/ 	.word	0x00007ef0
        /*0708*/ 	.word	0x000000ff
        /*070c*/ 	.word	0x00000000
        /*0710*/ 	.short	0x0101
        /*0712*/ 	.byte	0x05
	.zero		1


	//   ....[97]....
        /*0714*/ 	.word	0x000083c0
        /*0718*/ 	.word	0x00000003
        /*071c*/ 	.word	0x00000000
        /*0720*/ 	.short	0x0101
        /*0722*/ 	.byte	0xff
	.zero		1


	//   ....[98]....
        /*0724*/ 	.word	0x00008600
        /*0728*/ 	.word	0x000000ff
        /*072c*/ 	.word	0x00000000
        /*0730*/ 	.short	0x0101
        /*0732*/ 	.byte	0x04
	.zero		1


	//   ....[99]....
        /*0734*/ 	.word	0x00008630
        /*0738*/ 	.word	0x00000002
        /*073c*/ 	.word	0x00000040
        /*0740*/ 	.short	0x010a
        /*0742*/ 	.byte	0xff
	.zero		1


	//   ....[100]....
        /*0744*/ 	.word	0x00008690
        /*0748*/ 	.word	0x00000002
        /*074c*/ 	.word	0x00000040
        /*0750*/ 	.short	0x010a
        /*0752*/ 	.byte	0xff
	.zero		1


	//   ....[101]....
        /*0754*/ 	.word	0x000086f0
        /*0758*/ 	.word	0x00000002
        /*075c*/ 	.word	0x000000d0
        /*0760*/ 	.short	0x010a
        /*0762*/ 	.byte	0xff
	.zero		1


	//   ....[102]....
        /*0764*/ 	.word	0x00008750
        /*0768*/ 	.word	0x00000000
        /*076c*/ 	.word	0x00000000
        /*0770*/ 	.short	0x010a
        /*0772*/ 	.byte	0xff
	.zero		1


	//   ....[103]....
        /*0774*/ 	.word	0x000087b0
        /*0778*/ 	.word	0x00000000
        /*077c*/ 	.word	0x00000000
        /*0780*/ 	.short	0x010a
        /*0782*/ 	.byte	0xff
	.zero		1


	//   ....[104]....
        /*0784*/ 	.word	0x00008810
        /*0788*/ 	.word	0x00000000
        /*078c*/ 	.word	0x00000000
        /*0790*/ 	.short	0x010a
        /*0792*/ 	.byte	0xff
	.zero		1


	//   ....[105]....
        /*0794*/ 	.word	0x00008870
        /*0798*/ 	.word	0x00000000
        /*079c*/ 	.word	0x00000000
        /*07a0*/ 	.short	0x010a
        /*07a2*/ 	.byte	0xff
	.zero		1


	//   ....[106]....
        /*07a4*/ 	.word	0x000088d0
        /*07a8*/ 	.word	0x00000000
        /*07ac*/ 	.word	0x00000000
        /*07b0*/ 	.short	0x010a
        /*07b2*/ 	.byte	0xff
	.zero		1


	//   ....[107]....
        /*07b4*/ 	.word	0x00008930
        /*07b8*/ 	.word	0x00000000
        /*07bc*/ 	.word	0x00000000
        /*07c0*/ 	.short	0x010a
        /*07c2*/ 	.byte	0xff
	.zero		1


	//   ....[108]....
        /*07c4*/ 	.word	0x00008990
        /*07c8*/ 	.word	0x00000000
        /*07cc*/ 	.word	0x00000000
        /*07d0*/ 	.short	0x010a
        /*07d2*/ 	.byte	0xff
	.zero		1


	//   ....[109]....
        /*07d4*/ 	.word	0x000089f0
        /*07d8*/ 	.word	0x00000004
        /*07dc*/ 	.word	0x000000d8
        /*07e0*/ 	.short	0x010a
        /*07e2*/ 	.byte	0xff
	.zero		1


	//   ....[110]....
        /*07e4*/ 	.word	0x00008a50
        /*07e8*/ 	.word	0x00000004
        /*07ec*/ 	.word	0x000000d0
        /*07f0*/ 	.short	0x010a
        /*07f2*/ 	.byte	0xff
	.zero		1


	//   ....[111]....
        /*07f4*/ 	.word	0x00008ab0
        /*07f8*/ 	.word	0x00000000
        /*07fc*/ 	.word	0x000000d0
        /*0800*/ 	.short	0x010a
        /*0802*/ 	.byte	0xff
	.zero		1


	//   ....[112]....
        /*0804*/ 	.word	0x00008b10
        /*0808*/ 	.word	0x00000005
        /*080c*/ 	.word	0x000000f0
        /*0810*/ 	.short	0x010a
        /*0812*/ 	.byte	0xff
	.zero		1


	//   ....[113]....
        /*0814*/ 	.word	0x00008b70
        /*0818*/ 	.word	0x00000000
        /*081c*/ 	.word	0x00000000
        /*0820*/ 	.short	0x010a
        /*0822*/ 	.byte	0xff
	.zero		1


	//   ....[114]....
        /*0824*/ 	.word	0x00008bd0
        /*0828*/ 	.word	0x00000000
        /*082c*/ 	.word	0x00000000
        /*0830*/ 	.short	0x010a
        /*0832*/ 	.byte	0xff
	.zero		1


	//   ....[115]....
        /*0834*/ 	.word	0x00008c30
        /*0838*/ 	.word	0x00000000
        /*083c*/ 	.word	0x00000000
        /*0840*/ 	.short	0x010a
        /*0842*/ 	.byte	0xff
	.zero		1


	//   ....[116]....
        /*0844*/ 	.word	0x00008c90
        /*0848*/ 	.word	0x00000000
        /*084c*/ 	.word	0x000000d0
        /*0850*/ 	.short	0x010a
        /*0852*/ 	.byte	0xff
	.zero		1


	//   ....[117]....
        /*0854*/ 	.word	0x00008cf0
        /*0858*/ 	.word	0x00000000
        /*085c*/ 	.word	0x000000c8
        /*0860*/ 	.short	0x010a
        /*0862*/ 	.byte	0xff
	.zero		1


	//   ....[118]....
        /*0864*/ 	.word	0x00008d50
        /*0868*/ 	.word	0x00000003
        /*086c*/ 	.word	0x000000a0
        /*0870*/ 	.short	0x010a
        /*0872*/ 	.byte	0xff
	.zero		1


	//   ....[119]....
        /*0874*/ 	.word	0x00008db0
        /*0878*/ 	.word	0x00000003
        /*087c*/ 	.word	0x000000a8
        /*0880*/ 	.short	0x010a
        /*0882*/ 	.byte	0xff
	.zero		1


	//   ....[120]....
        /*0884*/ 	.word	0x00008e10
        /*0888*/ 	.word	0x00000003
        /*088c*/ 	.word	0x000000b0
        /*0890*/ 	.short	0x010a
        /*0892*/ 	.byte	0xff
	.zero		1


	//   ....[121]....
        /*0894*/ 	.word	0x00008e70
        /*0898*/ 	.word	0x00000003
        /*089c*/ 	.word	0x000000b8
        /*08a0*/ 	.short	0x010a
        /*08a2*/ 	.byte	0xff
	.zero		1


	//   ....[122]....
        /*08a4*/ 	.word	0x00008ed0
        /*08a8*/ 	.word	0x00000000
        /*08ac*/ 	.word	0x000000a0
        /*08b0*/ 	.short	0x010a
        /*08b2*/ 	.byte	0xff
	.zero		1


	//   ....[123]....
        /*08b4*/ 	.word	0x00008f30
        /*08b8*/ 	.word	0x00000000
        /*08bc*/ 	.word	0x000000a8
        /*08c0*/ 	.short	0x010a
        /*08c2*/ 	.byte	0xff
	.zero		1


	//   ....[124]....
        /*08c4*/ 	.word	0x00008f90
        /*08c8*/ 	.word	0x00000000
        /*08cc*/ 	.word	0x000000b0
        /*08d0*/ 	.short	0x010a
        /*08d2*/ 	.byte	0xff
	.zero		1


	//   ....[125]....
        /*08d4*/ 	.word	0x00008ff0
        /*08d8*/ 	.word	0x00000000
        /*08dc*/ 	.word	0x000000d0
        /*08e0*/ 	.short	0x010a
        /*08e2*/ 	.byte	0xff
	.zero		1


	//   ....[126]....
        /*08e4*/ 	.word	0x00009050
        /*08e8*/ 	.word	0x00000002
        /*08ec*/ 	.word	0x00000080
        /*08f0*/ 	.short	0x010a
        /*08f2*/ 	.byte	0xff
	.zero		1


	//   ....[127]....
        /*08f4*/ 	.word	0x000090a0
        /*08f8*/ 	.word	0x00000053
        /*08fc*/ 	.word	0x000000e0
        /*0900*/ 	.short	0x010a
        /*0902*/ 	.byte	0xff
	.zero		1


	//   ....[128]....
        /*0904*/ 	.word	0x000090f0
        /*0908*/ 	.word	0x00000004
        /*090c*/ 	.word	0x00000080
        /*0910*/ 	.short	0x010a
        /*0912*/ 	.byte	0xff
	.zero		1


	//   ....[129]....
        /*0914*/ 	.word	0x00009140
        /*0918*/ 	.word	0x00000010
        /*091c*/ 	.word	0x00000080
        /*0920*/ 	.short	0x010a
        /*0922*/ 	.byte	0xff
	.zero		1


	//   ....[130]....
        /*0924*/ 	.word	0x00009190
        /*0928*/ 	.word	0x00000011
        /*092c*/ 	.word	0x00000080
        /*0930*/ 	.short	0x010a
        /*0932*/ 	.byte	0xff
	.zero		1


	//----- nvinfo : EIATTR_NUM_MBARRIERS
	.align		4
.L_47:
        /*0934*/ 	.byte	0x03, 0x38
        /*0936*/ 	.short	0x0020


	//----- nvinfo : EIATTR_EXIT_INSTR_OFFSETS
	.align		4
        /*0938*/ 	.byte	0x04, 0x1c
        /*093a*/ 	.short	(.L_49 - .L_48)


	//   ....[0]....
.L_48:
        /*093c*/ 	.word	0x00002e80


	//   ....[1]....
        /*0940*/ 	.word	0x00003110


	//   ....[2]....
        /*0944*/ 	.word	0x00003170


	//   ....[3]....
        /*0948*/ 	.word	0x00003fa0


	//   ....[4]....
        /*094c*/ 	.word	0x00005140


	//   ....[5]....
        /*0950*/ 	.word	0x00005180


	//   ....[6]....
        /*0954*/ 	.word	0x000084f0


	//   ....[7]....
        /*0958*/ 	.word	0x00008570


	//   ....[8]....
        /*095c*/ 	.word	0x000085a0


	//   ....[9]....
        /*0960*/ 	.word	0x00008610


	//----- nvinfo : EIATTR_MAX_THREADS
	.align		4
.L_49:
        /*0964*/ 	.byte	0x04, 0x05
        /*0966*/ 	.short	(.L_51 - .L_50)
.L_50:
        /*0968*/ 	.word	0x00000100
        /*096c*/ 	.word	0x00000001
        /*0970*/ 	.word	0x00000001


	//----- nvinfo : EIATTR_CRS_STACK_SIZE
	.align		4
.L_51:
        /*0974*/ 	.byte	0x04, 0x1e
        /*0976*/ 	.short	(.L_53 - .L_52)
.L_52:
        /*0978*/ 	.word	0x00000000


	//----- nvinfo : EIATTR_CBANK_PARAM_SIZE
	.align		4
.L_53:
        /*097c*/ 	.byte	0x03, 0x19
        /*097e*/ 	.short	0x0800


	//----- nvinfo : EIATTR_PARAM_CBANK
	.align		4
        /*0980*/ 	.byte	0x04, 0x0a
        /*0982*/ 	.short	(.L_55 - .L_54)
	.align		4
.L_54:
        /*0984*/ 	.word	index@(.nv.constant0._ZN7cutlass13device_kernelINS_4conv6kernel13ConvUniversalINS1_16ConvProblemShapeILNS1_8OperatorE1ELi2EEENS1_10collective14CollectiveConvINS1_47MainloopSm100TmaUmmaWarpSpecializedImplicitGemmILS5_1ELi8ELi2ELi1ELi2EN4cute5tupleIJNSA_1CILi2EEENSC_ILi1EEESE_EEEEENSB_IJNSC_ILi64EEENSC_ILi128EEENSB_IJSH_EEEEEENS_6half_tESL_NSA_8TiledMMAINSA_8MMA_AtomIJNSA_20SM100_MMA_F16BF16_SSISL_SL_fLi64ELi128ELNSA_4UMMA5MajorE0ELSQ_1ELNSP_7ScaleInE0ELSR_0EEEEEENSA_6LayoutINSB_IJSE_SE_SE_EEENSB_IJNSC_ILi0EEESW_SW_EEEEENSB_IJNSA_10UnderscoreESZ_SZ_EEEEENS7_6detail27Sm100ImplicitGemmTileTraitsINSA_20SM90_TMA_LOAD_IM2COLENSA_14ComposedLayoutINSA_7SwizzleILi3ELi4ELi3EEENSA_18smem_ptr_flag_bitsILi16EEENSU_INSB_IJNSC_ILi8EEESH_EEENSB_IJSH_SE_EEEEEEEvEENS13_INSA_23SM90_TMA_LOAD_MULTICASTENS15_IS17_S19_NSU_INSB_IJSH_S1A_EEENSB_IJSE_SH_EEEEEEEvEEEENS_8epilogue10collective18CollectiveEpilogueINS1N_23Sm100TmaWarpSpecializedILi4ELi2ELi16ELb1ELb0EEEJSK_NSB_IJNSU_ISH_SE_EENSU_INSC_ILi32EEESE_EEEEESL_NSB_IJNSB_IJlllEEESE_SW_EEESL_S1X_NS1N_6fusion15FusionCallbacksIS1R_NS1Y_17LinearCombinationISL_fSL_fLNS_15FloatRoundStyleE2EEESK_S1V_JEEENSA_5SM1004TMEM4LOAD26SM100_TMEM_LOAD_16dp256b4xES14_NS15_INS16_ILi2ELi4ELi3EEES19_NSU_INSB_IJS1A_S1T_EEENSB_IJS1T_SE_EEEEEEENSA_17SM75_U32x4_LDSM_NENSA_21SM90_TMA_STORE_IM2COLES2C_NSA_17SM90_U32x4_STSM_NENSA_39AutoVectorizingCopyWithAssumedAlignmentILi128EEEEEEvvEEEEvNT_6ParamsE)
        /*0988*/ 	.short	0x0380
        /*098a*/ 	.short	0x0800


	//----- nvinfo : EIATTR_SW_WAR
	.align		4
.L_55:
        /*098c*/ 	.byte	0x04, 0x36
        /*098e*/ 	.short	(.L_57 - .L_56)
.L_56:
        /*0990*/ 	.word	0x00000008
.L_57:


//--------------------- .nv.callgraph             --------------------------
	.section	.nv.callgraph,"",@"SHT_CUDA_CALLGRAPH"
	.align	4
	.sectionentsize	8
	.align		4
        /*0000*/ 	.word	0x00000000
	.align		4
        /*0004*/ 	.word	0xffffffff
	.align		4
        /*0008*/ 	.word	index@(_ZN7cutlass13device_kernelINS_4conv6kernel13ConvUniversalINS1_16ConvProblemShapeILNS1_8OperatorE1ELi2EEENS1_10collective14CollectiveConvINS1_47MainloopSm100TmaUmmaWarpSpecializedImplicitGemmILS5_1ELi8ELi2ELi1ELi2EN4cute5tupleIJNSA_1CILi2EEENSC_ILi1EEESE_EEEEENSB_IJNSC_ILi64EEENSC_ILi128EEENSB_IJSH_EEEEEENS_6half_tESL_NSA_8TiledMMAINSA_8MMA_AtomIJNSA_20SM100_MMA_F16BF16_SSISL_SL_fLi64ELi128ELNSA_4UMMA5MajorE0ELSQ_1ELNSP_7ScaleInE0ELSR_0EEEEEENSA_6LayoutINSB_IJSE_SE_SE_EEENSB_IJNSC_ILi0EEESW_SW_EEEEENSB_IJNSA_10UnderscoreESZ_SZ_EEEEENS7_6detail27Sm100ImplicitGemmTileTraitsINSA_20SM90_TMA_LOAD_IM2COLENSA_14ComposedLayoutINSA_7SwizzleILi3ELi4ELi3EEENSA_18smem_ptr_flag_bitsILi16EEENSU_INSB_IJNSC_ILi8EEESH_EEENSB_IJSH_SE_EEEEEEEvEENS13_INSA_23SM90_TMA_LOAD_MULTICASTENS15_IS17_S19_NSU_INSB_IJSH_S1A_EEENSB_IJSE_SH_EEEEEEEvEEEENS_8epilogue10collective18CollectiveEpilogueINS1N_23Sm100TmaWarpSpecializedILi4ELi2ELi16ELb1ELb0EEEJSK_NSB_IJNSU_ISH_SE_EENSU_INSC_ILi32EEESE_EEEEESL_NSB_IJNSB_IJlllEEESE_SW_EEESL_S1X_NS1N_6fusion15FusionCallbacksIS1R_NS1Y_17LinearCombinationISL_fSL_fLNS_15FloatRoundStyleE2EEESK_S1V_JEEENSA_5SM1004TMEM4LOAD26SM100_TMEM_LOAD_16dp256b4xES14_NS15_INS16_ILi2ELi4ELi3EEES19_NSU_INSB_IJS1A_S1T_EEENSB_IJS1T_SE_EEEEEEENSA_17SM75_U32x4_LDSM_NENSA_21SM90_TMA_STORE_IM2COLES2C_NSA_17SM90_U32x4_STSM_NENSA_39AutoVectorizingCopyWithAssumedAlignmentILi128EEEEEEvvEEEEvNT_6ParamsE)
	.align		4
        /*000c*/ 	.word	index@(__assertfail)
	.align		4
        /*0010*/ 	.word	0x00000000
	.align		4
        /*0014*/ 	.word	0xfffffffe
	.align		4
        /*0018*/ 	.word	0x00000000
	.align		4
        /*001c*/ 	.word	0xfffffffd
	.align		4
        /*0020*/ 	.word	0x00000000
	.align		4
        /*0024*/ 	.word	0xfffffffc


//--------------------- .nv.constant4             --------------------------
	.section	.nv.constant4,"a",@progbits
	.align	8
	.align		8
.nv.constant4:
        /*0000*/ 	.dword	__assertfail
	.align		8
        /*0008*/ 	.dword	__unnamed_1
	.align		8
        /*0010*/ 	.dword	__unnamed_2
	.align		8
        /*0018*/ 	.dword	_ZN39_INTERNAL_6237d7ef_4_k_cu_c550d606_33304cuda3std3__45__cpo5beginE
	.align		8
        /*0020*/ 	.dword	_ZN39_INTERNAL_6237d7ef_4_k_cu_c550d606_33304cuda3std3__45__cpo3endE
	.align		8
        /*0028*/ 	.dword	_ZN39_INTERNAL_6237d7ef_4_k_cu_c550d606_33304cuda3std3__45__cpo6cbeginE
	.align		8
        /*0030*/ 	.dword	_ZN39_INTERNAL_6237d7ef_4_k_cu_c550d606_33304cuda3std3__45__cpo4cendE
	.align		8
        /*0038*/ 	.dword	_ZN39_INTERNAL_6237d7ef_4_k_cu_c550d606_33304cuda3std3__441_GLOBAL__N__6237d7ef_4_k_cu_c550d606_33306ignoreE
	.align		8
        /*0040*/ 	.dword	_ZN39_INTERNAL_6237d7ef_4_k_cu_c550d606_33304cuda3std3__419piecewise_constructE
	.align		8
        /*0048*/ 	.dword	_ZN39_INTERNAL_6237d7ef_4_k_cu_c550d606_33304cuda3std3__48in_placeE
	.align		8
        /*0050*/ 	.dword	_ZN39_INTERNAL_6237d7ef_4_k_cu_c550d606_33304cuda3std6ranges3__45__cpo4swapE
	.align		8
        /*0058*/ 	.dword	_ZN39_INTERNAL_6237d7ef_4_k_cu_c550d606_33304cuda3std6ranges3__45__cpo9iter_moveE
	.align		8
        /*0060*/ 	.dword	_ZN39_INTERNAL_6237d7ef_4_k_cu_c550d606_33304cute7productE
	.align		8
        /*0068*/ 	.dword	_ZN39_INTERNAL_6237d7ef_4_k_cu_c550d606_33304cute1_E
	.align		8
        /*0070*/ 	.dword	$str$27
	.align		8
        /*0078*/ 	.dword	$str$28
	.align		8
        /*0080*/ 	.dword	$str$29
	.align		8
        /*0088*/ 	.dword	$str$30


//--------------------- .text._ZN7cutlass13device_kernelINS_4conv6kernel13ConvUniversalINS1_16ConvProblemShapeILNS1_8OperatorE1ELi2EEENS1_10collective14CollectiveConvINS1_47MainloopSm100TmaUmmaWarpSpecializedImplicitGemmILS5_1ELi8ELi2ELi1ELi2EN4cute5tupleIJNSA_1CILi2EEENSC_ILi1EEESE_EEEEENSB_IJNSC_ILi64EEENSC_ILi128EEENSB_IJSH_EEEEEENS_6half_tESL_NSA_8TiledMMAINSA_8MMA_AtomIJNSA_20SM100_MMA_F16BF16_SSISL_SL_fLi64ELi128ELNSA_4UMMA5MajorE0ELSQ_1ELNSP_7ScaleInE0ELSR_0EEEEEENSA_6LayoutINSB_IJSE_SE_SE_EEENSB_IJNSC_ILi0EEESW_SW_EEEEENSB_IJNSA_10UnderscoreESZ_SZ_EEEEENS7_6detail27Sm100ImplicitGemmTileTraitsINSA_20SM90_TMA_LOAD_IM2COLENSA_14ComposedLayoutINSA_7SwizzleILi3ELi4ELi3EEENSA_18smem_ptr_flag_bitsILi16EEENSU_INSB_IJNSC_ILi8EEESH_EEENSB_IJSH_SE_EEEEEEEvEENS13_INSA_23SM90_TMA_LOAD_MULTICASTENS15_IS17_S19_NSU_INSB_IJSH_S1A_EEENSB_IJSE_SH_EEEEEEEvEEEENS_8epilogue10collective18CollectiveEpilogueINS1N_23Sm100TmaWarpSpecializedILi4ELi2ELi16ELb1ELb0EEEJSK_NSB_IJNSU_ISH_SE_EENSU_INSC_ILi32EEESE_EEEEESL_NSB_IJNSB_IJlllEEESE_SW_EEESL_S1X_NS1N_6fusion15FusionCallbacksIS1R_NS1Y_17LinearCombinationISL_fSL_fLNS_15FloatRoundStyleE2EEESK_S1V_JEEENSA_5SM1004TMEM4LOAD26SM100_TMEM_LOAD_16dp256b4xES14_NS15_INS16_ILi2ELi4ELi3EEES19_NSU_INSB_IJS1A_S1T_EEENSB_IJS1T_SE_EEEEEEENSA_17SM75_U32x4_LDSM_NENSA_21SM90_TMA_STORE_IM2COLES2C_NSA_17SM90_U32x4_STSM_NENSA_39AutoVectorizingCopyWithAssumedAlignmentILi128EEEEEEvvEEEEvNT_6ParamsE --------------------------
	.section	.text._ZN7cutlass13device_kernelINS_4conv6kernel13ConvUniversalINS1_16ConvProblemShapeILNS1_8OperatorE1ELi2EEENS1_10collective14CollectiveConvINS1_47MainloopSm100TmaUmmaWarpSpecializedImplicitGemmILS5_1ELi8ELi2ELi1ELi2EN4cute5tupleIJNSA_1CILi2EEENSC_ILi1EEESE_EEEEENSB_IJNSC_ILi64EEENSC_ILi128EEENSB_IJSH_EEEEEENS_6half_tESL_NSA_8TiledMMAINSA_8MMA_AtomIJNSA_20SM100_MMA_F16BF16_SSISL_SL_fLi64ELi128ELNSA_4UMMA5MajorE0ELSQ_1ELNSP_7ScaleInE0ELSR_0EEEEEENSA_6LayoutINSB_IJSE_SE_SE_EEENSB_IJNSC_ILi0EEESW_SW_EEEEENSB_IJNSA_10UnderscoreESZ_SZ_EEEEENS7_6detail27Sm100ImplicitGemmTileTraitsINSA_20SM90_TMA_LOAD_IM2COLENSA_14ComposedLayoutINSA_7SwizzleILi3ELi4ELi3EEENSA_18smem_ptr_flag_bitsILi16EEENSU_INSB_IJNSC_ILi8EEESH_EEENSB_IJSH_SE_EEEEEEEvEENS13_INSA_23SM90_TMA_LOAD_MULTICASTENS15_IS17_S19_NSU_INSB_IJSH_S1A_EEENSB_IJSE_SH_EEEEEEEvEEEENS_8epilogue10collective18CollectiveEpilogueINS1N_23Sm100TmaWarpSpecializedILi4ELi2ELi16ELb1ELb0EEEJSK_NSB_IJNSU_ISH_SE_EENSU_INSC_ILi32EEESE_EEEEESL_NSB_IJNSB_IJlllEEESE_SW_EEESL_S1X_NS1N_6fusion15FusionCallbacksIS1R_NS1Y_17LinearCombinationISL_fSL_fLNS_15FloatRoundStyleE2EEESK_S1V_JEEENSA_5SM1004TMEM4LOAD26SM100_TMEM_LOAD_16dp256b4xES14_NS15_INS16_ILi2ELi4ELi3EEES19_NSU_INSB_IJS1A_S1T_EEENSB_IJS1T_SE_EEEEEEENSA_17SM75_U32x4_LDSM_NENSA_21SM90_TMA_STORE_IM2COLES2C_NSA_17SM90_U32x4_STSM_NENSA_39AutoVectorizingCopyWithAssumedAlignmentILi128EEEEEEvvEEEEvNT_6ParamsE,"ax",@progbits
	.align	128
.text._ZN7cutlass13device_kernelINS_4conv6kernel13ConvUniversalINS1_16ConvProblemShapeILNS1_8OperatorE1ELi2EEENS1_10collective14CollectiveConvINS1_47MainloopSm100TmaUmmaWarpSpecializedImplicitGemmILS5_1ELi8ELi2ELi1ELi2EN4cute5tupleIJNSA_1CILi2EEENSC_ILi1EEESE_EEEEENSB_IJNSC_ILi64EEENSC_ILi128EEENSB_IJSH_EEEEEENS_6half_tESL_NSA_8TiledMMAINSA_8MMA_AtomIJNSA_20SM100_MMA_F16BF16_SSISL_SL_fLi64ELi128ELNSA_4UMMA5MajorE0ELSQ_1ELNSP_7ScaleInE0ELSR_0EEEEEENSA_6LayoutINSB_IJSE_SE_SE_EEENSB_IJNSC_ILi0EEESW_SW_EEEEENSB_IJNSA_10UnderscoreESZ_SZ_EEEEENS7_6detail27Sm100ImplicitGemmTileTraitsINSA_20SM90_TMA_LOAD_IM2COLENSA_14ComposedLayoutINSA_7SwizzleILi3ELi4ELi3EEENSA_18smem_ptr_flag_bitsILi16EEENSU_INSB_IJNSC_ILi8EEESH_EEENSB_IJSH_SE_EEEEEEEvEENS13_INSA_23SM90_TMA_LOAD_MULTICASTENS15_IS17_S19_NSU_INSB_IJSH_S1A_EEENSB_IJSE_SH_EEEEEEEvEEEENS_8epilogue10collective18CollectiveEpilogueINS1N_23Sm100TmaWarpSpecializedILi4ELi2ELi16ELb1ELb0EEEJSK_NSB_IJNSU_ISH_SE_EENSU_INSC_ILi32EEESE_EEEEESL_NSB_IJNSB_IJlllEEESE_SW_EEESL_S1X_NS1N_6fusion15FusionCallbacksIS1R_NS1Y_17LinearCombinationISL_fSL_fLNS_15FloatRoundStyleE2EEESK_S1V_JEEENSA_5SM1004TMEM4LOAD26SM100_TMEM_LOAD_16dp256b4xES14_NS15_INS16_ILi2ELi4ELi3EEES19_NSU_INSB_IJS1A_S1T_EEENSB_IJS1T_SE_EEEEEEENSA_17SM75_U32x4_LDSM_NENSA_21SM90_TMA_STORE_IM2COLES2C_NSA_17SM90_U32x4_STSM_NENSA_39AutoVectorizingCopyWithAssumedAlignmentILi128EEEEEEvvEEEEvNT_6ParamsE:
        .type           _ZN7cutlass13device_kernelINS_4conv6kernel13ConvUniversalINS1_16ConvProblemShapeILNS1_8OperatorE1ELi2EEENS1_10collective14CollectiveConvINS1_47MainloopSm100TmaUmmaWarpSpecializedImplicitGemmILS5_1ELi8ELi2ELi1ELi2EN4cute5tupleIJNSA_1CILi2EEENSC_ILi1EEESE_EEEEENSB_IJNSC_ILi64EEENSC_ILi128EEENSB_IJSH_EEEEEENS_6half_tESL_NSA_8TiledMMAINSA_8MMA_AtomIJNSA_20SM100_MMA_F16BF16_SSISL_SL_fLi64ELi128ELNSA_4UMMA5MajorE0ELSQ_1ELNSP_7ScaleInE0ELSR_0EEEEEENSA_6LayoutINSB_IJSE_SE_SE_EEENSB_IJNSC_ILi0EEESW_SW_EEEEENSB_IJNSA_10UnderscoreESZ_SZ_EEEEENS7_6detail27Sm100ImplicitGemmTileTraitsINSA_20SM90_TMA_LOAD_IM2COLENSA_14ComposedLayoutINSA_7SwizzleILi3ELi4ELi3EEENSA_18smem_ptr_flag_bitsILi16EEENSU_INSB_IJNSC_ILi8EEESH_EEENSB_IJSH_SE_EEEEEEEvEENS13_INSA_23SM90_TMA_LOAD_MULTICASTENS15_IS17_S19_NSU_INSB_IJSH_S1A_EEENSB_IJSE_SH_EEEEEEEvEEEENS_8epilogue10collective18CollectiveEpilogueINS1N_23Sm100TmaWarpSpecializedILi4ELi2ELi16ELb1ELb0EEEJSK_NSB_IJNSU_ISH_SE_EENSU_INSC_ILi32EEESE_EEEEESL_NSB_IJNSB_IJlllEEESE_SW_EEESL_S1X_NS1N_6fusion15FusionCallbacksIS1R_NS1Y_17LinearCombinationISL_fSL_fLNS_15FloatRoundStyleE2EEESK_S1V_JEEENSA_5SM1004TMEM4LOAD26SM100_TMEM_LOAD_16dp256b4xES14_NS15_INS16_ILi2ELi4ELi3EEES19_NSU_INSB_IJS1A_S1T_EEENSB_IJS1T_SE_EEEEEEENSA_17SM75_U32x4_LDSM_NENSA_21SM90_TMA_STORE_IM2COLES2C_NSA_17SM90_U32x4_STSM_NENSA_39AutoVectorizingCopyWithAssumedAlignmentILi128EEEEEEvvEEEEvNT_6ParamsE,@function
        .size           _ZN7cutlass13device_kernelINS_4conv6kernel13ConvUniversalINS1_16ConvProblemShapeILNS1_8OperatorE1ELi2EEENS1_10collective14CollectiveConvINS1_47MainloopSm100TmaUmmaWarpSpecializedImplicitGemmILS5_1ELi8ELi2ELi1ELi2EN4cute5tupleIJNSA_1CILi2EEENSC_ILi1EEESE_EEEEENSB_IJNSC_ILi64EEENSC_ILi128EEENSB_IJSH_EEEEEENS_6half_tESL_NSA_8TiledMMAINSA_8MMA_AtomIJNSA_20SM100_MMA_F16BF16_SSISL_SL_fLi64ELi128ELNSA_4UMMA5MajorE0ELSQ_1ELNSP_7ScaleInE0ELSR_0EEEEEENSA_6LayoutINSB_IJSE_SE_SE_EEENSB_IJNSC_ILi0EEESW_SW_EEEEENSB_IJNSA_10UnderscoreESZ_SZ_EEEEENS7_6detail27Sm100ImplicitGemmTileTraitsINSA_20SM90_TMA_LOAD_IM2COLENSA_14ComposedLayoutINSA_7SwizzleILi3ELi4ELi3EEENSA_18smem_ptr_flag_bitsILi16EEENSU_INSB_IJNSC_ILi8EEESH_EEENSB_IJSH_SE_EEEEEEEvEENS13_INSA_23SM90_TMA_LOAD_MULTICASTENS15_IS17_S19_NSU_INSB_IJSH_S1A_EEENSB_IJSE_SH_EEEEEEEvEEEENS_8epilogue10collective18CollectiveEpilogueINS1N_23Sm100TmaWarpSpecializedILi4ELi2ELi16ELb1ELb0EEEJSK_NSB_IJNSU_ISH_SE_EENSU_INSC_ILi32EEESE_EEEEESL_NSB_IJNSB_IJlllEEESE_SW_EEESL_S1X_NS1N_6fusion15FusionCallbacksIS1R_NS1Y_17LinearCombinationISL_fSL_fLNS_15FloatRoundStyleE2EEESK_S1V_JEEENSA_5SM1004TMEM4LOAD26SM100_TMEM_LOAD_16dp256b4xES14_NS15_INS16_ILi2ELi4ELi3EEES19_NSU_INSB_IJS1A_S1T_EEENSB_IJS1T_SE_EEEEEEENSA_17SM75_U32x4_LDSM_NENSA_21SM90_TMA_STORE_IM2COLES2C_NSA_17SM90_U32x4_STSM_NENSA_39AutoVectorizingCopyWithAssumedAlignmentILi128EEEEEEvvEEEEvNT_6ParamsE,(.L_x_186 - _ZN7cutlass13device_kernelINS_4conv6kernel13ConvUniversalINS1_16ConvProblemShapeILNS1_8OperatorE1ELi2EEENS1_10collective14CollectiveConvINS1_47MainloopSm100TmaUmmaWarpSpecializedImplicitGemmILS5_1ELi8ELi2ELi1ELi2EN4cute5tupleIJNSA_1CILi2EEENSC_ILi1EEESE_EEEEENSB_IJNSC_ILi64EEENSC_ILi128EEENSB_IJSH_EEEEEENS_6half_tESL_NSA_8TiledMMAINSA_8MMA_AtomIJNSA_20SM100_MMA_F16BF16_SSISL_SL_fLi64ELi128ELNSA_4UMMA5MajorE0ELSQ_1ELNSP_7ScaleInE0ELSR_0EEEEEENSA_6LayoutINSB_IJSE_SE_SE_EEENSB_IJNSC_ILi0EEESW_SW_EEEEENSB_IJNSA_10UnderscoreESZ_SZ_EEEEENS7_6detail27Sm100ImplicitGemmTileTraitsINSA_20SM90_TMA_LOAD_IM2COLENSA_14ComposedLayoutINSA_7SwizzleILi3ELi4ELi3EEENSA_18smem_ptr_flag_bitsILi16EEENSU_INSB_IJNSC_ILi8EEESH_EEENSB_IJSH_SE_EEEEEEEvEENS13_INSA_23SM90_TMA_LOAD_MULTICASTENS15_IS17_S19_NSU_INSB_IJSH_S1A_EEENSB_IJSE_SH_EEEEEEEvEEEENS_8epilogue10collective18CollectiveEpilogueINS1N_23Sm100TmaWarpSpecializedILi4ELi2ELi16ELb1ELb0EEEJSK_NSB_IJNSU_ISH_SE_EENSU_INSC_ILi32EEESE_EEEEESL_NSB_IJNSB_IJlllEEESE_SW_EEESL_S1X_NS1N_6fusion15FusionCallbacksIS1R_NS1Y_17LinearCombinationISL_fSL_fLNS_15FloatRoundStyleE2EEESK_S1V_JEEENSA_5SM1004TMEM4LOAD26SM100_TMEM_LOAD_16dp256b4xES14_NS15_INS16_ILi2ELi4ELi3EEES19_NSU_INSB_IJS1A_S1T_EEENSB_IJS1T_SE_EEEEEEENSA_17SM75_U32x4_LDSM_NENSA_21SM90_TMA_STORE_IM2COLES2C_NSA_17SM90_U32x4_STSM_NENSA_39AutoVectorizingCopyWithAssumedAlignmentILi128EEEEEEvvEEEEvNT_6ParamsE)
        .other          _ZN7cutlass13device_kernelINS_4conv6kernel13ConvUniversalINS1_16ConvProblemShapeILNS1_8OperatorE1ELi2EEENS1_10collective14CollectiveConvINS1_47MainloopSm100TmaUmmaWarpSpecializedImplicitGemmILS5_1ELi8ELi2ELi1ELi2EN4cute5tupleIJNSA_1CILi2EEENSC_ILi1EEESE_EEEEENSB_IJNSC_ILi64EEENSC_ILi128EEENSB_IJSH_EEEEEENS_6half_tESL_NSA_8TiledMMAINSA_8MMA_AtomIJNSA_20SM100_MMA_F16BF16_SSISL_SL_fLi64ELi128ELNSA_4UMMA5MajorE0ELSQ_1ELNSP_7ScaleInE0ELSR_0EEEEEENSA_6LayoutINSB_IJSE_SE_SE_EEENSB_IJNSC_ILi0EEESW_SW_EEEEENSB_IJNSA_10UnderscoreESZ_SZ_EEEEENS7_6detail27Sm100ImplicitGemmTileTraitsINSA_20SM90_TMA_LOAD_IM2COLENSA_14ComposedLayoutINSA_7SwizzleILi3ELi4ELi3EEENSA_18smem_ptr_flag_bitsILi16EEENSU_INSB_IJNSC_ILi8EEESH_EEENSB_IJSH_SE_EEEEEEEvEENS13_INSA_23SM90_TMA_LOAD_MULTICASTENS15_IS17_S19_NSU_INSB_IJSH_S1A_EEENSB_IJSE_SH_EEEEEEEvEEEENS_8epilogue10collective18CollectiveEpilogueINS1N_23Sm100TmaWarpSpecializedILi4ELi2ELi16ELb1ELb0EEEJSK_NSB_IJNSU_ISH_SE_EENSU_INSC_ILi32EEESE_EEEEESL_NSB_IJNSB_IJlllEEESE_SW_EEESL_S1X_NS1N_6fusion15FusionCallbacksIS1R_NS1Y_17LinearCombinationISL_fSL_fLNS_15FloatRoundStyleE2EEESK_S1V_JEEENSA_5SM1004TMEM4LOAD26SM100_TMEM_LOAD_16dp256b4xES14_NS15_INS16_ILi2ELi4ELi3EEES19_NSU_INSB_IJS1A_S1T_EEENSB_IJS1T_SE_EEEEEEENSA_17SM75_U32x4_LDSM_NENSA_21SM90_TMA_STORE_IM2COLES2C_NSA_17SM90_U32x4_STSM_NENSA_39AutoVectorizingCopyWithAssumedAlignmentILi128EEEEEEvvEEEEvNT_6ParamsE,@"STO_CUDA_ENTRY STV_DEFAULT"
_ZN7cutlass13device_kernelINS_4conv6kernel13ConvUniversalINS1_16ConvProblemShapeILNS1_8OperatorE1ELi2EEENS1_10collective14CollectiveConvINS1_47MainloopSm100TmaUmmaWarpSpecializedImplicitGemmILS5_1ELi8ELi2ELi1ELi2EN4cute5tupleIJNSA_1CILi2EEENSC_ILi1EEESE_EEEEENSB_IJNSC_ILi64EEENSC_ILi128EEENSB_IJSH_EEEEEENS_6half_tESL_NSA_8TiledMMAINSA_8MMA_AtomIJNSA_20SM100_MMA_F16BF16_SSISL_SL_fLi64ELi128ELNSA_4UMMA5MajorE0ELSQ_1ELNSP_7ScaleInE0ELSR_0EEEEEENSA_6LayoutINSB_IJSE_SE_SE_EEENSB_IJNSC_ILi0EEESW_SW_EEEEENSB_IJNSA_10UnderscoreESZ_SZ_EEEEENS7_6detail27Sm100ImplicitGemmTileTraitsINSA_20SM90_TMA_LOAD_IM2COLENSA_14ComposedLayoutINSA_7SwizzleILi3ELi4ELi3EEENSA_18smem_ptr_flag_bitsILi16EEENSU_INSB_IJNSC_ILi8EEESH_EEENSB_IJSH_SE_EEEEEEEvEENS13_INSA_23SM90_TMA_LOAD_MULTICASTENS15_IS17_S19_NSU_INSB_IJSH_S1A_EEENSB_IJSE_SH_EEEEEEEvEEEENS_8epilogue10collective18CollectiveEpilogueINS1N_23Sm100TmaWarpSpecializedILi4ELi2ELi16ELb1ELb0EEEJSK_NSB_IJNSU_ISH_SE_EENSU_INSC_ILi32EEESE_EEEEESL_NSB_IJNSB_IJlllEEESE_SW_EEESL_S1X_NS1N_6fusion15FusionCallbacksIS1R_NS1Y_17LinearCombinationISL_fSL_fLNS_15FloatRoundStyleE2EEESK_S1V_JEEENSA_5SM1004TMEM4LOAD26SM100_TMEM_LOAD_16dp256b4xES14_NS15_INS16_ILi2ELi4ELi3EEES19_NSU_INSB_IJS1A_S1T_EEENSB_IJS1T_SE_EEEEEEENSA_17SM75_U32x4_LDSM_NENSA_21SM90_TMA_STORE_IM2COLES2C_NSA_17SM90_U32x4_STSM_NENSA_39AutoVectorizingCopyWithAssumedAlignmentILi128EEEEEEvvEEEEvNT_6ParamsE:
[----:B------:R-:W1:Y:S01]  /*0000*/  LDC R1, c[0x0][0x37c] ;  /* 0x0000df00ff017b82 */ /* 0x000e620000000800 */
[----:B------:R-:W2:Y:S01]  /*0010*/  S2R R72, SR_TID.X ;  /* 0x0000000000487919 */ /* 0x000ea20000002100 */
[----:B------:R-:W3:Y:S01]  /*0020*/  LDCU.64 UR6, c[0x0][0x890] ;  /* 0x00011200ff0677ac */ /* 0x000ee20008000a00 */
[----:B-1----:R-:W-:Y:S01]  /*0030*/  VIADD R1, R1, 0xfffffff8 ;  /* 0xfffffff801017836 */ /* 0x002fe20000000000 */
[----:B------:R-:W-:Y:S02]  /*0040*/  PRMT R63, RZ, 0x7610, R63 ;  /* 0x00007610ff3f7816 */ /* 0x000fe4000000003f */
[----:B------:R-:W-:Y:S01]  /*0050*/  ELECT P5, URZ, PT ;  /* 0x0000000000ff782f */ /* 0x000fe200038a0000 */
[----:B------:R-:W1:Y:S01]  /*0060*/  LDCU.64 UR48, c[0x0][0x358] ;  /* 0x00006b00ff3077ac */ /* 0x000e620008000a00 */
[----:B---3--:R-:W-:-:S04]  /*0070*/  UISETP.NE.U32.AND UP0, UPT, UR6, URZ, UPT ;  /* 0x000000ff0600728c */ /* 0x008fc8000bf05070 */
[----:B------:R-:W-:Y:S01]  /*0080*/  UISETP.NE.AND.EX UP0, UPT, UR7, URZ, UPT, UP0 ;  /* 0x000000ff0700728c */ /* 0x000fe2000bf05300 */
[----:B--2---:R-:W-:-:S05]  /*0090*/  SHF.R.U32.HI R73, RZ, 0x5, R72 ;  /* 0x00000005ff497819 */ /* 0x004fca0000011648 */
[----:B------:R-:W2:Y:S02]  /*00a0*/  SHFL.IDX PT, R0, R73, RZ, 0x1f ;  /* 0x00001fff49007589 */ /* 0x000ea400000e0000 */
[----:B--2---:R-:W-:Y:S01]  /*00b0*/  R2UR UR4, R0 ;  /* 0x00000000000472ca */ /* 0x004fe200000e0000 */
[----:B-1----:R-:W-:-:S14]  /*00c0*/  BRA.U UP0, `(.L_x_0) ;  /* 0x00000001002c7547 */ /* 0x002fdc000b800000 */
[----:B------:R-:W1:Y:S02]  /*00d0*/  LDCU.64 UR8, c[0x0][0x888] ;  /* 0x00011100ff0877ac */ /* 0x000e640008000a00 */
[----:B-1----:R-:W-:-:S04]  /*00e0*/  UISETP.NE.U32.AND UP0, UPT, UR8, URZ, UPT ;  /* 0x000000ff0800728c */ /* 0x002fc8000bf05070 */
[----:B------:R-:W-:-:S09]  /*00f0*/  UISETP.NE.AND.EX UP0, UPT, UR9, URZ, UPT, UP0 ;  /* 0x000000ff0900728c */ /* 0x000fd2000bf05300 */
[----:B------:R-:W-:Y:S05]  /*0100*/  BRA.U !UP0, `(.L_x_1) ;  /* 0x0000000108107547 */ /* 0x000fea000b800000 */
[----:B------:R-:W1:Y:S02]  /*0110*/  LDC.64 R2, c[0x0][0x888] ;  /* 0x00022200ff027b82 */ /* 0x000e640000000a00 */
[----:B-1----:R1:W5:Y:S01]  /*0120*/  LDG.E R35, desc[UR48][R2.64] ;  /* 0x0000003002237981 */ /* 0x002362000c1e1900 */
[----:B------:R-:W-:Y:S01]  /*0130*/  HFMA2 R63, -RZ, RZ, 0, 5.9604644775390625e-08 ;  /* 0x00000001ff3f7431 */ /* 0x000fe200000001ff */
[----:B------:R-:W-:Y:S05]  /*0140*/  BRA `(.L_x_0) ;  /* 0x00000000000c7947 */ /* 0x000fea0003800000 */
.L_x_1:
[----:B------:R-:W1:Y:S01]  /*0150*/  LDCU UR5, c[0x0][0x880] ;  /* 0x00011000ff0577ac */ /* 0x000e620008000800 */
[----:B------:R-:W-:Y:S01]  /*0160*/  HFMA2 R63, -RZ, RZ, 0, 5.9604644775390625e-08 ;  /* 0x00000001ff3f7431 */ /* 0x000fe200000001ff */
[----:B-1----:R-:W-:Y:S02]  /*0170*/  MOV R35, UR5 ;  /* 0x0000000500237c02 */ /* 0x002fe40008000f00 */
.L_x_0:
[----:B------:R-:W2:Y:S02]  /*0180*/  LDCU.64 UR8, c[0x0][0x8b0] ;  /* 0x00011600ff0877ac */ /* 0x000ea40008000a00 */
[----:B--2---:R-:W-:-:S04]  /*0190*/  UISETP.NE.U32.AND UP0, UPT, UR8, URZ, UPT ;  /* 0x000000ff0800728c */ /* 0x004fc8000bf05070 */
[----:B------:R-:W-:-:S09]  /*01a0*/  UISETP.NE.AND.EX UP0, UPT, UR9, URZ, UPT, UP0 ;  /* 0x000000ff0900728c */ /* 0x000fd2000bf05300 */
[----:B------:R-:W-:Y:S05]  /*01b0*/  BRA.U UP0, `(.L_x_2) ;  /* 0x0000000100247547 */ /* 0x000fea000b800000 */
[----:B------:R-:W2:Y:S02]  /*01c0*/  LDCU.64 UR8, c[0x0][0x8a8] ;  /* 0x00011500ff0877ac */ /* 0x000ea40008000a00 */
[----:B--2---:R-:W-:-:S04]  /*01d0*/  UISETP.NE.U32.AND UP0, UPT, UR8, URZ, UPT ;  /* 0x000000ff0800728c */ /* 0x004fc8000bf05070 */
[----:B------:R-:W-:-:S09]  /*01e0*/  UISETP.NE.AND.EX UP0, UPT, UR9, URZ, UPT, UP0 ;  /* 0x000000ff0900728c */ /* 0x000fd2000bf05300 */
[----:B------:R-:W-:Y:S05]  /*01f0*/  BRA.U !UP0, `(.L_x_3) ;  /* 0x00000001080c7547 */ /* 0x000fea000b800000 */
[----:B-1----:R-:W1:Y:S02]  /*0200*/  LDC.64 R2, c[0x0][0x8a8] ;  /* 0x00022a00ff027b82 */ /* 0x002e640000000a00 */
[----:B-1----:R2:W5:Y:S01]  /*0210*/  LDG.E R33, desc[UR48][R2.64] ;  /* 0x0000003002217981 */ /* 0x002562000c1e1900 */
[----:B------:R-:W-:Y:S05]  /*0220*/  BRA `(.L_x_2) ;  /* 0x0000000000087947 */ /* 0x000fea0003800000 */
.L_x_3:
[----:B------:R-:W2:Y:S02]  /*0230*/  LDCU UR5, c[0x0][0x8a0] ;  /* 0x00011400ff0577ac */ /* 0x000ea40008000800 */
[----:B--2---:R-:W-:Y:S02]  /*0240*/  MOV R33, UR5 ;  /* 0x0000000500217c02 */ /* 0x004fe40008000f00 */
.L_x_2:
[----:B------:R-:W-:Y:S01]  /*0250*/  IMAD.U32 R0, RZ, RZ, UR4 ;  /* 0x00000004ff007e24 */ /* 0x000fe2000f8e00ff */
[----:B------:R-:W-:Y:S04]  /*0260*/  BSSY.RECONVERGENT B0, `(.L_x_4) ;  /* 0x000000c000007945 */ /* 0x000fe80003800200 */
[C---:B------:R-:W-:Y:S02]  /*0270*/  ISETP.NE.OR P1, PT, R0.reuse, 0x1, !P5 ;  /* 0x000000010000780c */ /* 0x040fe40006f25670 */
[----:B------:R-:W-:-:S11]  /*0280*/  ISETP.NE.OR P0, PT, R0, 0x3, !P5 ;  /* 0x000000030000780c */ /* 0x000fd60006f05670 */
[----:B------:R-:W-:Y:S05]  /*0290*/  @P1 BRA `(.L_x_5) ;  /* 0x0000000000201947 */ /* 0x000fea0003800000 */
[----:B------:R-:W3:Y:S02]  /*02a0*/  LDCU.64 UR8, c[0x0][0x348] ;  /* 0x00006900ff0877ac */ /* 0x000ee40008000a00 */
[----:B---3--:R-:W-:Y:S02]  /*02b0*/  UIADD3 UR10, UP1, UPT, UR8, 0x80, URZ ;  /* 0x00000080080a7890 */ /* 0x008fe4000ff3e0ff */
[----:B------:R-:W-:Y:S02]  /*02c0*/  UIADD3 UR8, UP0, UPT, UR8, 0x180, URZ ;  /* 0x0000018008087890 */ /* 0x000fe4000ff1e0ff */
[----:B------:R-:W-:Y:S02]  /*02d0*/  UIADD3.X UR11, UPT, UPT, URZ, UR9, URZ, UP1, !UPT ;  /* 0x00000009ff0b7290 */ /* 0x000fe40008ffe4ff */
[----:B------:R-:W-:-:S07]  /*02e0*/  UIADD3.X UR9, UPT, UPT, URZ, UR9, URZ, UP0, !UPT ;  /* 0x00000009ff097290 */ /* 0x000fce00087fe4ff */
[----:B------:R3:W-:Y:S02]  /*02f0*/  UTMACCTL.PF [UR10] ;  /* 0x000000000a0079b9 */ /* 0x0007e40008040000 */
[----:B------:R3:W-:Y:S02]  /*0300*/  UTMACCTL.PF [UR8] ;  /* 0x00000000080079b9 */ /* 0x0007e40008040000 */
[----:B---3--:R-:W-:Y:S01]  /*0310*/  NOP ;  /* 0x0000000000007918 */ /* 0x008fe20000000000 */
.L_x_5:
[----:B------:R-:W-:Y:S05]  /*0320*/  BSYNC.RECONVERGENT B0 ;  /* 0x0000000000007941 */ /* 0x000fea0003800200 */
.L_x_4:
[----:B------:R-:W-:Y:S04]  /*0330*/  BSSY.RECONVERGENT B0, `(.L_x_6) ;  /* 0x000000a000007945 */ /* 0x000fe80003800200 */
        /* <DEDUP_REMOVED lines=9> */
.L_x_7:
[----:B------:R-:W-:Y:S05]  /*03d0*/  BSYNC.RECONVERGENT B0 ;  /* 0x0000000000007941 */ /* 0x000fea0003800200 */
.L_x_6:
[----:B------:R-:W3:Y:S01]  /*03e0*/  LDCU.64 UR8, c[0x0][0x888] ;  /* 0x00011100ff0877ac */ /* 0x000ee20008000a00 */
[----:B------:R-:W-:Y:S02]  /*03f0*/  UISETP.EQ.U32.AND UP1, UPT, UR6, URZ, UPT ;  /* 0x000000ff0600728c */ /* 0x000fe4000bf22070 */
[----:B------:R-:W-:Y:S02]  /*0400*/  UPLOP3.LUT UP6, UPT, UPT, UPT, UPT, 0x80, 0x8 ;  /* 0x000000000008789c */ /* 0x000fe40003fcf070 */
[----:B---3--:R-:W-:-:S04]  /*0410*/  UISETP.NE.U32.AND UP0, UPT, UR8, URZ, UPT ;  /* 0x000000ff0800728c */ /* 0x008fc8000bf05070 */
[----:B------:R-:W-:-:S04]  /*0420*/  UISETP.NE.AND.EX UP0, UPT, UR9, URZ, UPT, UP0 ;  /* 0x000000ff0900728c */ /* 0x000fc8000bf05300 */
[----:B------:R-:W-:-:S04]  /*0430*/  UISETP.EQ.OR.EX UP2, UPT, UR7, URZ, !UP0, UP1 ;  /* 0x000000ff0700728c */ /* 0x000fc8000c742710 */
[----:B------:R-:W-:-:S05]  /*0440*/  UP2UR UR53, UPR, URZ, 0x4 ;  /* 0x00000004ff357883 */ /* 0x000fca0008000000 */
[----:B------:R-:W-:Y:S07]  /*0450*/  BRA.U !UP2, `(.L_x_8) ;  /* 0x000000010a207547 */ /* 0x000fee000b800000 */
[----:B------:R-:W-:Y:S01]  /*0460*/  UISETP.NE.U32.AND UP2, UPT, UR6, URZ, UPT ;  /* 0x000000ff0600728c */ /* 0x000fe2000bf45070 */
[----:B-----5:R-:W-:Y:S01]  /*0470*/  FSETP.NEU.AND P0, PT, R35, RZ, PT ;  /* 0x000000ff2300720b */ /* 0x020fe20003f0d000 */
[----:B------:R-:W-:Y:S02]  /*0480*/  USEL UR5, URZ, 0xffffffff, UP0 ;  /* 0xffffffffff057887 */ /* 0x000fe40008000000 */
[----:B------:R-:W-:-:S10]  /*0490*/  UISETP.NE.AND.EX UP2, UPT, UR7, URZ, UPT, UP2 ;  /* 0x000000ff0700728c */ /* 0x000fd4000bf45320 */
[----:B------:R-:W-:Y:S01]  /*04a0*/  VOTEU.ANY UP1, P0 ;  /* 0x0000000000ff7886 */ /* 0x000fe20000020100 */
[----:B------:R-:W-:-:S04]  /*04b0*/  @!UP2 USEL UR5, URZ, 0xffffffff, UP1 ;  /* 0xffffffffff05a887 */ /* 0x000fc80008800000 */
[----:B------:R-:W-:-:S04]  /*04c0*/  ULOP3.LUT UR5, UR5, 0x1, URZ, 0xc0, !UPT ;  /* 0x0000000105057892 */ /* 0x000fc8000f8ec0ff */
[----:B------:R-:W-:-:S11]  /*04d0*/  UISETP.NE.U32.AND UP6, UPT, UR5, 0x1, UPT ;  /* 0x000000010500788c */ /* 0x000fd6000bfc5070 */
.L_x_8:
[----:B-12---:R-:W1:Y:S02]  /*04e0*/  SHFL.IDX PT, R2, R73, RZ, 0x1f ;  /* 0x00001fff49027589 */ /* 0x006e6400000e0000 */
[----:B-1----:R-:W-:-:S13]  /*04f0*/  ISETP.NE.AND P0, PT, R2, RZ, PT ;  /* 0x000000ff0200720c */ /* 0x002fda0003f05270 */
[----:B------:R-:W-:Y:S05]  /*0500*/  @P0 BRA `(.L_x_9) ;  /* 0x0000000000840947 */ /* 0x000fea0003800000 */
[----:B------:R-:W-:Y:S01]  /*0510*/  ELECT P0, URZ, PT ;  /* 0x0000000000ff782f */ /* 0x000fe20003800000 */
[----:B------:R-:W-:-:S12]  /*0520*/  BSSY.RECONVERGENT B0, `(.L_x_9) ;  /* 0x000001f000007945 */ /* 0x000fd80003800200 */
[----:B------:R-:W-:Y:S05]  /*0530*/  @!P0 BRA `(.L_x_10) ;  /* 0x0000000000748947 */ /* 0x000fea0003800000 */
[----:B------:R-:W1:Y:S01]  /*0540*/  S2UR UR7, SR_CgaCtaId ;  /* 0x00000000000779c3 */ /* 0x000e620000008800 */
[----:B------:R-:W-:Y:S01]  /*0550*/  UMOV UR8, 0x400 ;  /* 0x0000040000087882 */ /* 0x000fe20000000000 */
[----:B------:R-:W-:Y:S01]  /*0560*/  UMOV UR6, 0x1 ;  /* 0x0000000100067882 */ /* 0x000fe20000000000 */
[----:B------:R-:W-:Y:S02]  /*0570*/  UMOV UR5, 0x2 ;  /* 0x0000000200057882 */ /* 0x000fe40000000000 */
[----:B------:R-:W-:-:S04]  /*0580*/  UIADD3 UR10, UPT, UPT, -UR5, 0x100000, URZ ;  /* 0x00100000050a7890 */ /* 0x000fc8000fffe1ff */
[----:B------:R-:W-:Y:S02]  /*0590*/  USHF.L.U32 UR11, UR10, 0xb, URZ ;  /* 0x0000000b0a0b7899 */ /* 0x000fe400080006ff */
[----:B------:R-:W-:Y:S02]  /*05a0*/  USHF.L.U32 UR10, UR10, 0x1, URZ ;  /* 0x000000010a0a7899 */ /* 0x000fe400080006ff */
[----:B-1----:R-:W-:Y:S02]  /*05b0*/  ULEA UR7, UR7, UR8, 0x18 ;  /* 0x0000000807077291 */ /* 0x002fe4000f8ec0ff */
[----:B------:R-:W-:-:S04]  /*05c0*/  UIADD3 UR8, UPT, UPT, -UR6, 0x100000, URZ ;  /* 0x0010000006087890 */ /* 0x000fc8000fffe1ff */
[----:B------:R-:W-:Y:S02]  /*05d0*/  USHF.L.U32 UR9, UR8, 0xb, URZ ;  /* 0x0000000b08097899 */ /* 0x000fe400080006ff */
[----:B------:R-:W-:Y:S01]  /*05e0*/  USHF.L.U32 UR8, UR8, 0x1, URZ ;  /* 0x0000000108087899 */ /* 0x000fe200080006ff */
[----:B------:R-:W1:Y:S11]  /*05f0*/  FENCE.VIEW.ASYNC.S ;  /* 0x00000000000073c6 */ /* 0x000e760000000000 */
[----:B-1----:R1:W2:Y:S01]  /*0600*/  SYNCS.EXCH.64 URZ, [UR7], UR8 ;  /* 0x0000000807ff75b2 */ /* 0x0022a20008000100 */
[----:B------:R1:W3:Y:S01]  /*0610*/  SYNCS.EXCH.64 URZ, [UR7+0x40], UR10 ;  /* 0x0000400a07ff75b2 */ /* 0x0002e20008000100 */
[----:B------:R1:W4:Y:S01]  /*0620*/  SYNCS.EXCH.64 URZ, [UR7+0x8], UR8 ;  /* 0x0000080807ff75b2 */ /* 0x0003220008000100 */
[----:B------:R1:W1:Y:S01]  /*0630*/  SYNCS.EXCH.64 URZ, [UR7+0x48], UR10 ;  /* 0x0000480a07ff75b2 */ /* 0x0002620008000100 */
        /* <DEDUP_REMOVED lines=12> */
[----:B------:R-:W-:Y:S01]  /*0700*/  NOP ;  /* 0x0000000000007918 */ /* 0x000fe20000000000 */
.L_x_10:
[----:B-1----:R-:W-:Y:S05]  /*0710*/  BSYNC.RECONVERGENT B0 ;  /* 0x0000000000007941 */ /* 0x002fea0003800200 */
.L_x_9:
[----:B------:R-:W1:Y:S01]  /*0720*/  SHFL.IDX PT, R2, R73, RZ, 0x1f ;  /* 0x00001fff49027589 */ /* 0x000e6200000e0000 */
[----:B------:R-:W-:Y:S01]  /*0730*/  NOP ;  /* 0x0000000000007918 */ /* 0x000fe20000000000 */
[----:B-1----:R-:W-:-:S13]  /*0740*/  ISETP.NE.AND P0, PT, R2, 0x1, PT ;  /* 0x000000010200780c */ /* 0x002fda0003f05270 */
[----:B------:R-:W-:Y:S05]  /*0750*/  @P0 BRA `(.L_x_11) ;  /* 0x0000000000580947 */ /* 0x000fea0003800000 */
[----:B------:R-:W1:Y:S01]  /*0760*/  S2UR UR7, SR_CgaCtaId ;  /* 0x00000000000779c3 */ /* 0x000e620000008800 */
[----:B------:R-:W-:Y:S01]  /*0770*/  UMOV UR8, 0x400 ;  /* 0x0000040000087882 */ /* 0x000fe20000000000 */
[----:B------:R-:W-:Y:S01]  /*0780*/  UMOV UR6, 0x20 ;  /* 0x0000002000067882 */ /* 0x000fe20000000000 */
[----:B------:R-:W-:Y:S01]  /*0790*/  UMOV UR5, 0x80 ;  /* 0x0000008000057882 */ /* 0x000fe20000000000 */
[----:B------:R-:W-:Y:S01]  /*07a0*/  ELECT P0, URZ, PT ;  /* 0x0000000000ff782f */ /* 0x000fe20003800000 */
        /* <DEDUP_REMOVED lines=8> */
[----:B-1----:R1:W1:Y:S01]  /*0830*/  SYNCS.EXCH.64 URZ, [UR7+0x80], UR8 ;  /* 0x0000800807ff75b2 */ /* 0x0022620008000100 */
        /* <DEDUP_REMOVED lines=8> */
.L_x_11:
[----:B------:R-:W2:Y:S01]  /*08c0*/  SHFL.IDX PT, R2, R73, RZ, 0x1f ;  /* 0x00001fff49027589 */ /* 0x000ea200000e0000 */
[----:B------:R-:W-:Y:S01]  /*08d0*/  NOP ;  /* 0x0000000000007918 */ /* 0x000fe20000000000 */
[----:B--2---:R-:W-:-:S13]  /*08e0*/  ISETP.NE.AND P0, PT, R2, 0x3, PT ;  /* 0x000000030200780c */ /* 0x004fda0003f05270 */
[----:B------:R-:W-:Y:S05]  /*08f0*/  @P0 BRA `(.L_x_12) ;  /* 0x0000000000300947 */ /* 0x000fea0003800000 */
[----:B------:R-:W2:Y:S01]  /*0900*/  S2UR UR6, SR_CgaCtaId ;  /* 0x00000000000679c3 */ /* 0x000ea20000008800 */
[----:B-1----:R-:W-:Y:S01]  /*0910*/  UMOV UR7, 0x400 ;  /* 0x0000040000077882 */ /* 0x002fe20000000000 */
[----:B------:R-:W-:Y:S01]  /*0920*/  UMOV UR5, 0x20 ;  /* 0x0000002000057882 */ /* 0x000fe20000000000 */
[----:B------:R-:W-:Y:S01]  /*0930*/  ELECT P0, URZ, PT ;  /* 0x0000000000ff782f */ /* 0x000fe20003800000 */
[----:B------:R-:W-:-:S04]  /*0940*/  UIADD3 UR8, UPT, UPT, -UR5, 0x100000, URZ ;  /* 0x0010000005087890 */ /* 0x000fc8000fffe1ff */
[----:B------:R-:W-:Y:S02]  /*0950*/  USHF.L.U32 UR9, UR8, 0xb, URZ ;  /* 0x0000000b08097899 */ /* 0x000fe400080006ff */
[----:B------:R-:W-:Y:S02]  /*0960*/  USHF.L.U32 UR8, UR8, 0x1, URZ ;  /* 0x0000000108087899 */ /* 0x000fe400080006ff */
[----:B--2---:R-:W-:Y:S01]  /*0970*/  ULEA UR6, UR6, UR7, 0x18 ;  /* 0x0000000706067291 */ /* 0x004fe2000f8ec0ff */
[----:B------:R-:W1:Y:S11]  /*0980*/  FENCE.VIEW.ASYNC.S ;  /* 0x00000000000073c6 */ /* 0x000e760000000000 */
[----:B-1----:R2:W1:Y:S01]  /*0990*/  SYNCS.EXCH.64 URZ, [UR6+0xc0], UR8 ;  /* 0x0000c00806ff75b2 */ /* 0x0024620008000100 */
[----:B------:R2:W1:Y:S02]  /*09a0*/  SYNCS.EXCH.64 URZ, [UR6+0xc8], UR8 ;  /* 0x0000c80806ff75b2 */ /* 0x0004640008000100 */
[----:B--2---:R-:W-:Y:S01]  /*09b0*/  NOP ;  /* 0x0000000000007918 */ /* 0x004fe20000000000 */
.L_x_12:
[----:B------:R-:W2:Y:S01]  /*09c0*/  SHFL.IDX PT, R2, R73, RZ, 0x1f ;  /* 0x00001fff49027589 */ /* 0x000ea200000e0000 */
[----:B------:R-:W-:Y:S01]  /*09d0*/  NOP ;  /* 0x0000000000007918 */ /* 0x000fe20000000000 */
[----:B--2---:R-:W-:-:S13]  /*09e0*/  ISETP.NE.AND P0, PT, R2, 0x4, PT ;  /* 0x000000040200780c */ /* 0x004fda0003f05270 */
[----:B------:R-:W-:Y:S05]  /*09f0*/  @P0 BRA `(.L_x_13) ;  /* 0x0000000000440947 */ /* 0x000fea0003800000 */
[----:B------:R-:W2:Y:S01]  /*0a00*/  S2UR UR6, SR_CgaCtaId ;  /* 0x00000000000679c3 */ /* 0x000ea20000008800 */
[----:B-1----:R-:W-:Y:S01]  /*0a10*/  UMOV UR8, 0x1e0 ;  /* 0x000001e000087882 */ /* 0x002fe20000000000 */
[----:B------:R-:W-:Y:S01]  /*0a20*/  UMOV UR7, 0x400 ;  /* 0x0000040000077882 */ /* 0x000fe20000000000 */
[----:B------:R-:W-:Y:S01]  /*0a30*/  USEL UR8, UR8, 0x1a0, UP6 ;  /* 0x000001a008087887 */ /* 0x000fe2000b000000 */
[----:B------:R-:W-:Y:S01]  /*0a40*/  UMOV UR5, 0x1 ;  /* 0x0000000100057882 */ /* 0x000fe20000000000 */
[----:B------:R-:W-:Y:S01]  /*0a50*/  ELECT P0, URZ, PT ;  /* 0x0000000000ff782f */ /* 0x000fe20003800000 */
[----:B------:R-:W-:-:S04]  /*0a60*/  UIADD3 UR10, UPT, UPT, -UR5, 0x100000, URZ ;  /* 0x00100000050a7890 */ /* 0x000fc8000fffe1ff */
[----:B------:R-:W-:Y:S02]  /*0a70*/  USHF.L.U32 UR11, UR10, 0xb, URZ ;  /* 0x0000000b0a0b7899 */ /* 0x000fe400080006ff */
[----:B------:R-:W-:Y:S02]  /*0a80*/  USHF.L.U32 UR10, UR10, 0x1, URZ ;  /* 0x000000010a0a7899 */ /* 0x000fe400080006ff */
        /* <DEDUP_REMOVED lines=8> */
.L_x_13:
[----:B------:R-:W2:Y:S01]  /*0b10*/  SHFL.IDX PT, R2, R73, RZ, 0x1f ;  /* 0x00001fff49027589 */ /* 0x000ea200000e0000 */
[----:B------:R-:W1:Y:S01]  /*0b20*/  S2UR UR45, SR_CgaCtaId ;  /* 0x00000000002d79c3 */ /* 0x000e620000008800 */
[----:B------:R-:W-:Y:S01]  /*0b30*/  NOP ;  /* 0x0000000000007918 */ /* 0x000fe20000000000 */
[----:B--2---:R-:W-:-:S13]  /*0b40*/  ISETP.NE.AND P0, PT, R2, 0x5, PT ;  /* 0x000000050200780c */ /* 0x004fda0003f05270 */
[----:B-1----:R-:W-:Y:S05]  /*0b50*/  @P0 BRA `(.L_x_14) ;  /* 0x0000000000440947 */ /* 0x002fea0003800000 */
[----:B------:R-:W-:Y:S01]  /*0b60*/  UMOV UR7, 0x400 ;  /* 0x0000040000077882 */ /* 0x000fe20000000000 */
[----:B------:R-:W-:Y:S01]  /*0b70*/  UMOV UR6, 0x1 ;  /* 0x0000000100067882 */ /* 0x000fe20000000000 */
[----:B------:R-:W-:Y:S01]  /*0b80*/  UMOV UR5, 0x80 ;  /* 0x0000008000057882 */ /* 0x000fe20000000000 */
[----:B------:R-:W-:Y:S02]  /*0b90*/  ULEA UR7, UR45, UR7, 0x18 ;  /* 0x000000072d077291 */ /* 0x000fe4000f8ec0ff */
[----:B------:R-:W-:-:S04]  /*0ba0*/  UIADD3 UR8, UPT, UPT, -UR6, 0x100000, URZ ;  /* 0x0010000006087890 */ /* 0x000fc8000fffe1ff */
[----:B------:R-:W-:Y:S02]  /*0bb0*/  USHF.L.U32 UR9, UR8, 0xb, URZ ;  /* 0x0000000b08097899 */ /* 0x000fe400080006ff */
[----:B------:R-:W-:Y:S02]  /*0bc0*/  USHF.L.U32 UR8, UR8, 0x1, URZ ;  /* 0x0000000108087899 */ /* 0x000fe400080006ff */
[----:B------:R-:W-:-:S04]  /*0bd0*/  UIADD3 UR10, UPT, UPT, -UR5, 0x100000, URZ ;  /* 0x00100000050a7890 */ /* 0x000fc8000fffe1ff */
[----:B------:R-:W-:Y:S02]  /*0be0*/  USHF.L.U32 UR11, UR10, 0xb, URZ ;  /* 0x0000000b0a0b7899 */ /* 0x000fe400080006ff */
[----:B------:R-:W-:Y:S01]  /*0bf0*/  USHF.L.U32 UR10, UR10, 0x1, URZ ;  /* 0x000000010a0a7899 */ /* 0x000fe200080006ff */
[----:B------:R-:W-:Y:S01]  /*0c00*/  ELECT P0, URZ, PT ;  /* 0x0000000000ff782f */ /* 0x000fe20003800000 */
[----:B------:R-:W1:Y:S02]  /*0c10*/  FENCE.VIEW.ASYNC.S ;  /* 0x00000000000073c6 */ /* 0x000e640000000000 */
[----:B-1----:R1:W2:Y:S08]  /*0c20*/  SYNCS.EXCH.64 URZ, [UR7+0xe0], UR8 ;  /* 0x0000e00807ff75b2 */ /* 0x0022b00008000100 */
[----:B------:R1:W1:Y:S01]  /*0c30*/  SYNCS.EXCH.64 URZ, [UR7+0xf0], UR10 ;  /* 0x0000f00a07ff75b2 */ /* 0x0002620008000100 */
[----:B------:R1:W1:Y:S01]  /*0c40*/  SYNCS.EXCH.64 URZ, [UR7+0xe8], UR8 ;  /* 0x0000e80807ff75b2 */ /* 0x0002620008000100 */
[----:B------:R1:W1:Y:S01]  /*0c50*/  SYNCS.EXCH.64 URZ, [UR7+0xf8], UR10 ;  /* 0x0000f80a07ff75b2 */ /* 0x0002620008000100 */
[----:B------:R-:W-:Y:S01]  /*0c60*/  NOP ;  /* 0x0000000000007918 */ /* 0x000fe20000000000 */
.L_x_14:
[----:B------:R-:W3:Y:S01]  /*0c70*/  LDCU UR5, c[0x0][0x36c] ;  /* 0x00006d80ff0577ac */ /* 0x000ee20008000800 */
[----:B------:R-:W-:Y:S01]  /*0c80*/  ISETP.NE.OR P5, PT, R0, 0x2, !P5 ;  /* 0x000000020000780c */ /* 0x000fe20006fa5670 */
[----:B------:R-:W-:Y:S01]  /*0c90*/  NOP ;  /* 0x0000000000007918 */ /* 0x000fe20000000000 */
[----:B------:R-:W-:Y:S01]  /*0ca0*/  LOP3.LUT R8, R72, 0x1f, RZ, 0xc0, !PT ;  /* 0x0000001f48087812 */ /* 0x000fe200078ec0ff */
[----:B------:R-:W-:Y:S02]  /*0cb0*/  UISETP.NE.AND UP5, UPT, UR4, 0x2, UPT ;  /* 0x000000020400788c */ /* 0x000fe4000bfa5270 */
[----:B------:R-:W-:Y:S02]  /*0cc0*/  UISETP.NE.AND UP4, UPT, UR4, URZ, UPT ;  /* 0x000000ff0400728c */ /* 0x000fe4000bf85270 */
[----:B---3--:R-:W-:-:S09]  /*0cd0*/  UISETP.EQ.U32.AND UP1, UPT, UR5, 0x1, UPT ;  /* 0x000000010500788c */ /* 0x008fd2000bf22070 */
[----:B------:R-:W-:Y:S05]  /*0ce0*/  BRA.U !UP1, `(.L_x_15) ;  /* 0x0000000109087547 */ /* 0x000fea000b800000 */
[----:B-12-4-:R-:W-:Y:S01]  /*0cf0*/  UCGABAR_ARV ;  /* 0x00000000000079c7 */ /* 0x016fe20008000000 */
[----:B------:R-:W-:Y:S05]  /*0d00*/  BRA `(.L_x_16) ;  /* 0x0000000000047947 */ /* 0x000fea0003800000 */
.L_x_15:
[----:B-12-4-:R-:W-:Y:S01]  /*0d10*/  NOP ;  /* 0x0000000000007918 */ /* 0x016fe20000000000 */
.L_x_16:
[----:B------:R-:W1:Y:S01]  /*0d20*/  S2R R16, SR_CTAID.Y ;  /* 0x0000000000107919 */ /* 0x000e620000002600 */
[----:B------:R-:W2:Y:S01]  /*0d30*/  S2UR UR6, SR_CTAID.X ;  /* 0x00000000000679c3 */ /* 0x000ea20000002500 */
[----:B------:R-:W-:-:S05]  /*0d40*/  CS2R.32 R64, SR_CgaSize ;  /* 0x0000000000407805 */ /* 0x000fca0000008a00 */
[----:B------:R-:W-:-:S05]  /*0d50*/  IMAD R64, R64, -0xa0, RZ ;  /* 0xffffff6040407824 */ /* 0x000fca00078e02ff */
[----:B------:R-:W-:-:S14]  /*0d60*/  R2UR UR7, R64 ;  /* 0x00000000400772ca */ /* 0x000fdc00000e0000 */
[----:B------:R-:W3:Y:S01]  /*0d70*/  LDCU UR7, c[0x0][UR7+0x2b0] ;  /* 0x00005600070777ac */ /* 0x000ee20008000800 */
[----:B------:R-:W-:-:S05]  /*0d80*/  CS2R.32 R64, SR_CgaSize ;  /* 0x0000000000407805 */ /* 0x000fca0000008a00 */
[----:B------:R-:W-:-:S05]  /*0d90*/  IMAD R64, R64, -0xa0, RZ ;  /* 0xffffff6040407824 */ /* 0x000fca00078e02ff */
[----:B------:R-:W-:-:S14]  /*0da0*/  R2UR UR5, R64 ;  /* 0x00000000400572ca */ /* 0x000fdc00000e0000 */
[----:B------:R-:W4:Y:S01]  /*0db0*/  LDCU UR5, c[0x0][UR5+0x2b4] ;  /* 0x00005680050577ac */ /* 0x000f220008000800 */
[----:B------:R-:W4:Y:S01]  /*0dc0*/  LDC R11, c[0x0][0xb24] ;  /* 0x0002c900ff0b7b82 */ /* 0x000f220000000800 */
[----:B------:R-:W-:Y:S02]  /*0dd0*/  USHF.L.U32 UR23, UR45, 0xb, URZ ;  /* 0x0000000b2d177899 */ /* 0x000fe400080006ff */
[----:B------:R-:W-:Y:S02]  /*0de0*/  USHF.L.U32 UR22, UR45, 0x5, URZ ;  /* 0x000000052d167899 */ /* 0x000fe400080006ff */
[----:B------:R-:W-:Y:S02]  /*0df0*/  ULOP3.LUT UR23, UR23, 0x800, URZ, 0xc0, !UPT ;  /* 0x0000080017177892 */ /* 0x000fe4000f8ec0ff */
[----:B------:R-:W-:Y:S01]  /*0e00*/  ULOP3.LUT UR22, UR22, 0x20, URZ, 0xc0, !UPT ;  /* 0x0000002016167892 */ /* 0x000fe2000f8ec0ff */
[----:B------:R-:W-:-:S05]  /*0e10*/  CS2R.32 R5, SR_CgaSize ;  /* 0x0000000000057805 */ /* 0x000fca0000008a00 */
[----:B------:R-:W-:-:S06]  /*0e20*/  IMAD R5, R5, -0xa0, RZ ;  /* 0xffffff6005057824 */ /* 0x000fcc00078e02ff */
[----:B------:R-:W4:Y:S01]  /*0e30*/  LDC R5, c[0x0][R5+0x2a0] ;  /* 0x0000a80005057b82 */ /* 0x000f220000000800 */
[----:B------:R-:W-:Y:S01]  /*0e40*/  UISETP.NE.AND UP2, UPT, UR4, 0x2, UPT ;  /* 0x000000020400788c */ /* 0x000fe2000bf45270 */
[----:B--2---:R-:W-:Y:S02]  /*0e50*/  I2FP.F32.U32 R64, UR6 ;  /* 0x0000000600407c45 */ /* 0x004fe40008201000 */
[----:B------:R-:W-:-:S05]  /*0e60*/  CS2R.32 R62, SR_CgaSize ;  /* 0x00000000003e7805 */ /* 0x000fca0000008a00 */
[----:B------:R-:W-:-:S06]  /*0e70*/  IMAD R62, R62, -0xa0, RZ ;  /* 0xffffff603e3e7824 */ /* 0x000fcc00078e02ff */
[----:B------:R-:W2:Y:S01]  /*0e80*/  LDC R62, c[0x0][R62+0x2a4] ;  /* 0x0000a9003e3e7b82 */ /* 0x000ea20000000800 */
[----:B------:R-:W-:Y:S01]  /*0e90*/  MOV R19, UR6 ;  /* 0x0000000600137c02 */ /* 0x000fe20008000f00 */
[----:B---3--:R-:W-:Y:S01]  /*0ea0*/  FMUL R64, R64, UR7 ;  /* 0x0000000740407c20 */ /* 0x008fe20008400000 */
[----:B-1----:R-:W-:-:S05]  /*0eb0*/  I2FP.F32.U32 R0, R16 ;  /* 0x0000001000007245 */ /* 0x002fca0000201000 */
[----:B------:R-:W1:Y:S01]  /*0ec0*/  S2UR UR57, SR_CTAID.Z ;  /* 0x00000000003979c3 */ /* 0x000e620000002700 */
[----:B----4-:R-:W-:Y:S01]  /*0ed0*/  ISETP.GE.AND P0, PT, R11, 0x1, PT ;  /* 0x000000010b00780c */ /* 0x010fe20003f06270 */
[----:B------:R-:W3:Y:S01]  /*0ee0*/  F2I.U32.TRUNC.NTZ R64, R64 ;  /* 0x0000004000407305 */ /* 0x000ee2000020f000 */
[----:B------:R-:W-:Y:S01]  /*0ef0*/  FMUL R0, R0, UR5 ;  /* 0x0000000500007c20 */ /* 0x000fe20008400000 */
[----:B------:R-:W4:Y:S04]  /*0f00*/  LDCU UR5, c[0x0][0xb30] ;  /* 0x00016600ff0577ac */ /* 0x000f280008000800 */
[----:B------:R-:W1:Y:S02]  /*0f10*/  LDC R26, c[0x0][0xb24] ;  /* 0x0002c900ff1a7b82 */ /* 0x000e640000000800 */
[----:B------:R-:W4:Y:S01]  /*0f20*/  F2I.U32.TRUNC.NTZ R3, R0 ;  /* 0x0000000000037305 */ /* 0x000f22000020f000 */
[----:B---3--:R-:W-:-:S05]  /*0f30*/  IADD3 R64, PT, PT, -R64, RZ, RZ ;  /* 0x000000ff40407210 */ /* 0x008fca0007ffe1ff */
[----:B------:R-:W-:Y:S01]  /*0f40*/  IMAD R64, R5, R64, UR6 ;  /* 0x0000000605407e24 */ /* 0x000fe2000f8e0240 */
[----:B----4-:R-:W-:Y:S02]  /*0f50*/  IADD3 R3, PT, PT, -R3, RZ, RZ ;  /* 0x000000ff03037210 */ /* 0x010fe40007ffe1ff */
[----:B------:R-:W-:-:S03]  /*0f60*/  PRMT R0, RZ, 0x7610, R0 ;  /* 0x00007610ff007816 */ /* 0x000fc60000000000 */
[----:B--2---:R-:W-:Y:S01]  /*0f70*/  IMAD R62, R62, R3, R16 ;  /* 0x000000033e3e7224 */ /* 0x004fe200078e0210 */
[----:B------:R-:W-:Y:S06]  /*0f80*/  BRA.U UP4, `(.L_x_17) ;  /* 0x0000000104207547 */ /* 0x000fec000b800000 */
[C---:B------:R-:W-:Y:S02]  /*0f90*/  ISETP.NE.AND P3, PT, R62.reuse, RZ, PT ;  /* 0x000000ff3e00720c */ /* 0x040fe40003f65270 */
[----:B------:R-:W-:Y:S02]  /*0fa0*/  ISETP.NE.AND P1, PT, R62, RZ, PT ;  /* 0x000000ff3e00720c */ /* 0x000fe40003f25270 */
[C---:B------:R-:W-:Y:S02]  /*0fb0*/  ISETP.NE.AND P2, PT, R64.reuse, 0x1, PT ;  /* 0x000000014000780c */ /* 0x040fe40003f45270 */
[----:B------:R-:W-:Y:S02]  /*0fc0*/  SEL R0, RZ, 0x2, P3 ;  /* 0x00000002ff007807 */ /* 0x000fe40001800000 */
[----:B------:R-:W-:Y:S02]  /*0fd0*/  ISETP.EQ.OR P1, PT, R64, RZ, !P1 ;  /* 0x000000ff4000720c */ /* 0x000fe40004f22670 */
[----:B------:R-:W-:-:S02]  /*0fe0*/  SEL R0, R0, 0x2, P2 ;  /* 0x0000000200007807 */ /* 0x000fc40001000000 */
[----:B------:R-:W-:-:S05]  /*0ff0*/  SEL R3, RZ, 0x1, !P1 ;  /* 0x00000001ff037807 */ /* 0x000fca0004800000 */
[----:B------:R-:W-:Y:S02]  /*1000*/  IMAD.IADD R0, R3, 0x1, R0 ;  /* 0x0000000103007824 */ /* 0x000fe400078e0200 */
.L_x_17:
[----:B------:R-:W-:Y:S05]  /*1010*/  @!P0 BRA `(.L_x_18) ;  /* 0x0000000000b88947 */ /* 0x000fea0003800000 */
[----:B------:R-:W2:Y:S01]  /*1020*/  LDC.64 R4, c[0x0][0xb18] ;  /* 0x0002c600ff047b82 */ /* 0x000ea20000000a00 */
[----:B------:R-:W-:-:S07]  /*1030*/  ISETP.NE.AND P0, PT, R11, 0x1, PT ;  /* 0x000000010b00780c */ /* 0x000fce0003f05270 */
[----:B------:R-:W3:Y:S08]  /*1040*/  LDC R10, c[0x0][0xb0c] ;  /* 0x0002c300ff0a7b82 */ /* 0x000ef00000000800 */
[----:B------:R-:W4:Y:S08]  /*1050*/  LDC R13, c[0x0][0x370] ;  /* 0x0000dc00ff0d7b82 */ /* 0x000f300000000800 */
[----:B------:R-:W1:Y:S01]  /*1060*/  LDC R12, c[0x0][0x374] ;  /* 0x0000dd00ff0c7b82 */ /* 0x000e620000000800 */
[----:B--2---:R-:W-:-:S07]  /*1070*/  ISETP.NE.AND P1, PT, R4, 0x1, PT ;  /* 0x000000010400780c */ /* 0x004fce0003f25270 */
[----:B------:R-:W4:Y:S01]  /*1080*/  LDC.64 R6, c[0x0][0xb10] ;  /* 0x0002c400ff067b82 */ /* 0x000f220000000a00 */
[----:B---3--:R-:W-:-:S07]  /*1090*/  ISETP.NE.AND P2, PT, R10, 0x1, PT ;  /* 0x000000010a00780c */ /* 0x008fce0003f45270 */
[----:B------:R-:W2:Y:S08]  /*10a0*/  LDC R9, c[0x0][0xb20] ;  /* 0x0002c800ff097b82 */ /* 0x000eb00000000800 */
[----:B------:R-:W3:Y:S01]  /*10b0*/  LDC.64 R2, c[0x0][0xb28] ;  /* 0x0002ca00ff027b82 */ /* 0x000ee20000000a00 */
[----:B-1----:R-:W-:-:S04]  /*10c0*/  IMAD.HI.U32 R14, R12, R5, RZ ;  /* 0x000000050c0e7227 */ /* 0x002fc800078e00ff */
[----:B----4-:R-:W-:-:S04]  /*10d0*/  IMAD.HI.U32 R18, R13, R6, RZ ;  /* 0x000000060d127227 */ /* 0x010fc800078e00ff */
[----:B------:R-:W-:Y:S01]  /*10e0*/  IMAD.HI.U32 R20, R19, R6, RZ ;  /* 0x0000000613147227 */ /* 0x000fe200078e00ff */
[----:B------:R-:W-:Y:S02]  /*10f0*/  @P2 SHF.R.U32.HI R13, RZ, R7, R18 ;  /* 0x00000007ff0d2219 */ /* 0x000fe40000011612 */
[----:B--2---:R-:W-:Y:S01]  /*1100*/  @P1 SHF.R.U32.HI R12, RZ, R9, R14 ;  /* 0x00000009ff0c1219 */ /* 0x004fe2000001160e */
[----:B------:R-:W-:Y:S01]  /*1110*/  IMAD.HI.U32 R18, R16, R5, RZ ;  /* 0x0000000510127227 */ /* 0x000fe200078e00ff */
[----:B------:R-:W-:-:S04]  /*1120*/  SHF.R.U32.HI R20, RZ, R7, R20 ;  /* 0x00000007ff147219 */ /* 0x000fc80000011614 */
[----:B------:R-:W-:Y:S01]  /*1130*/  SHF.R.U32.HI R9, RZ, R9, R18 ;  /* 0x00000009ff097219 */ /* 0x000fe20000011612 */
[----:B---3--:R-:W-:Y:S01]  /*1140*/  IMAD.HI.U32 R14, R12, R2, RZ ;  /* 0x000000020c0e7227 */ /* 0x008fe200078e00ff */
[----:B------:R-:W-:Y:S02]  /*1150*/  SEL R5, R19, R20, !P2 ;  /* 0x0000001413057207 */ /* 0x000fe40005000000 */
[----:B------:R-:W-:Y:S01]  /*1160*/  SEL R9, R16, R9, !P1 ;  /* 0x0000000910097207 */ /* 0x000fe20004800000 */
[----:B------:R-:W-:Y:S01]  /*1170*/  IMAD.HI.U32 R6, R13, R2, RZ ;  /* 0x000000020d067227 */ /* 0x000fe200078e00ff */
[-C--:B------:R-:W-:Y:S02]  /*1180*/  @P0 SHF.R.U32.HI R12, RZ, R3.reuse, R14 ;  /* 0x00000003ff0c0219 */ /* 0x080fe4000001160e */
[----:B------:R-:W-:Y:S02]  /*1190*/  IADD3 R7, PT, PT, -R9, RZ, RZ ;  /* 0x000000ff09077210 */ /* 0x000fe40007ffe1ff */
[----:B------:R-:W-:Y:S01]  /*11a0*/  @P0 SHF.R.U32.HI R13, RZ, R3, R6 ;  /* 0x00000003ff0d0219 */ /* 0x000fe20000011606 */
[----:B------:R-:W-:-:S02]  /*11b0*/  IMAD R12, R12, R11, RZ ;  /* 0x0000000b0c0c7224 */ /* 0x000fc400078e02ff */
[----:B------:R-:W-:Y:S02]  /*11c0*/  IMAD R7, R4, R7, R16 ;  /* 0x0000000704077224 */ /* 0x000fe400078e0210 */
[----:B------:R-:W-:Y:S01]  /*11d0*/  IMAD R6, R13, R11, RZ ;  /* 0x0000000b0d067224 */ /* 0x000fe200078e02ff */
[----:B------:R-:W-:-:S04]  /*11e0*/  ISETP.GE.AND P1, PT, R9, R12, PT ;  /* 0x0000000c0900720c */ /* 0x000fc80003f26270 */
[----:B------:R-:W-:Y:S01]  /*11f0*/  ISETP.GE.OR P1, PT, R5, R6, P1 ;  /* 0x000000060500720c */ /* 0x000fe20000f26670 */
[----:B------:R-:W-:-:S05]  /*1200*/  IMAD.HI.U32 R6, R9, R2, RZ ;  /* 0x0000000209067227 */ /* 0x000fca00078e00ff */
[----:B------:R-:W-:-:S04]  /*1210*/  SHF.R.U32.HI R6, RZ, R3, R6 ;  /* 0x00000003ff067219 */ /* 0x000fc80000011606 */
[----:B------:R-:W-:-:S03]  /*1220*/  SEL R6, R9, R6, !P0 ;  /* 0x0000000609067207 */ /* 0x000fc60004000000 */
[----:B------:R-:W-:Y:S01]  /*1230*/  @!P1 IMAD.HI.U32 R12, R5, R2, RZ ;  /* 0x00000002050c9227 */ /* 0x000fe200078e00ff */
[----:B------:R-:W-:-:S04]  /*1240*/  IADD3 R2, PT, PT, -R6, RZ, RZ ;  /* 0x000000ff06027210 */ /* 0x000fc80007ffe1ff */
[----:B------:R-:W-:Y:S01]  /*1250*/  @!P1 SHF.R.U32.HI R12, RZ, R3, R12 ;  /* 0x00000003ff0c9219 */ /* 0x000fe2000001160c */
[----:B------:R-:W-:-:S03]  /*1260*/  IMAD R2, R11, R2, R9 ;  /* 0x000000020b027224 */ /* 0x000fc600078e0209 */
[----:B------:R-:W-:-:S05]  /*1270*/  @!P1 SEL R3, R5, R12, !P0 ;  /* 0x0000000c05039207 */ /* 0x000fca0004000000 */
[--C-:B------:R-:W-:Y:S02]  /*1280*/  @!P1 IMAD.IADD R6, R6, 0x1, -R3.reuse ;  /* 0x0000000106069824 */ /* 0x100fe400078e0a03 */
[----:B------:R-:W-:Y:S01]  /*1290*/  @!P1 IMAD R3, R2, R13, R3 ;  /* 0x0000000d02039224 */ /* 0x000fe200078e0203 */
[----:B------:R-:W-:Y:S01]  /*12a0*/  IADD3 R2, PT, PT, -R5, RZ, RZ ;  /* 0x000000ff05027210 */ /* 0x000fe20007ffe1ff */
[----:B------:R-:W-:Y:S02]  /*12b0*/  @!P1 IMAD R9, R6, R11, R5 ;  /* 0x0000000b06099224 */ /* 0x000fe400078e0205 */
[----:B------:R-:W-:Y:S02]  /*12c0*/  @!P1 IMAD.MOV.U32 R5, RZ, RZ, R3 ;  /* 0x000000ffff059224 */ /* 0x000fe400078e0003 */
[----:B------:R-:W-:Y:S02]  /*12d0*/  IMAD R2, R10, R2, R19 ;  /* 0x000000020a027224 */ /* 0x000fe400078e0213 */
[----:B------:R-:W-:-:S02]  /*12e0*/  IMAD R16, R9, R4, R7 ;  /* 0x0000000409107224 */ /* 0x000fc400078e0207 */
[----:B------:R-:W-:Y:S02]  /*12f0*/  IMAD R19, R5, R10, R2 ;  /* 0x0000000a05137224 */ /* 0x000fe400078e0202 */
.L_x_18:
[----:B------:R-:W-:-:S09]  /*1300*/  UISETP.NE.AND UP3, UPT, UR5, 0x1, UPT ;  /* 0x000000010500788c */ /* 0x000fd2000bf65270 */
[----:B------:R-:W-:Y:S05]  /*1310*/  BRA.U UP3, `(.L_x_19) ;  /* 0x0000000103407547 */ /* 0x000fea000b800000 */
[----:B------:R-:W2:Y:S08]  /*1320*/  LDC.64 R4, c[0x0][0xb10] ;  /* 0x0002c400ff047b82 */ /* 0x000eb00000000a00 */
[----:B------:R-:W3:Y:S08]  /*1330*/  LDC.64 R2, c[0x0][0xb18] ;  /* 0x0002c600ff027b82 */ /* 0x000ef00000000a00 */
[----:B------:R-:W4:Y:S08]  /*1340*/  LDC R6, c[0x0][0xb20] ;  /* 0x0002c800ff067b82 */ /* 0x000f300000000800 */
[----:B------:R-:W1:Y:S01]  /*1350*/  LDC R10, c[0x0][0xb0c] ;  /* 0x0002c300ff0a7b82 */ /* 0x000e620000000800 */
[----:B--2---:R-:W-:-:S05]  /*1360*/  IMAD.HI.U32 R4, R19, R4, RZ ;  /* 0x0000000413047227 */ /* 0x004fca00078e00ff */
[----:B------:R-:W-:Y:S01]  /*1370*/  SHF.R.U32.HI R4, RZ, R5, R4 ;  /* 0x00000005ff047219 */ /* 0x000fe20000011604 */
[----:B---3--:R-:W-:Y:S01]  /*1380*/  IMAD.HI.U32 R3, R16, R3, RZ ;  /* 0x0000000310037227 */ /* 0x008fe200078e00ff */
[----:B------:R-:W-:-:S04]  /*1390*/  ISETP.NE.AND P0, PT, R2, 0x1, PT ;  /* 0x000000010200780c */ /* 0x000fc80003f05270 */
[----:B----4-:R-:W-:-:S04]  /*13a0*/  SHF.R.U32.HI R3, RZ, R6, R3 ;  /* 0x00000006ff037219 */ /* 0x010fc80000011603 */
[----:B------:R-:W-:Y:S02]  /*13b0*/  SEL R3, R16, R3, !P0 ;  /* 0x0000000310037207 */ /* 0x000fe40004000000 */
[----:B-1----:R-:W-:-:S04]  /*13c0*/  ISETP.NE.AND P1, PT, R10, 0x1, PT ;  /* 0x000000010a00780c */ /* 0x002fc80003f25270 */
[----:B------:R-:W-:-:S05]  /*13d0*/  SEL R4, R19, R4, !P1 ;  /* 0x0000000413047207 */ /* 0x000fca0004800000 */
[----:B------:R-:W-:Y:S02]  /*13e0*/  IMAD.IADD R5, R3, 0x1, -R4 ;  /* 0x0000000103057824 */ /* 0x000fe400078e0a04 */
[----:B------:R-:W-:Y:S02]  /*13f0*/  IMAD.IADD R3, R4, 0x1, -R3 ;  /* 0x0000000104037824 */ /* 0x000fe400078e0a03 */
[----:B------:R-:W-:Y:S02]  /*1400*/  IMAD R19, R5, R10, R19 ;  /* 0x0000000a05137224 */ /* 0x000fe400078e0213 */
[----:B------:R-:W-:Y:S02]  /*1410*/  IMAD R16, R3, R2, R16 ;  /* 0x0000000203107224 */ /* 0x000fe400078e0210 */
.L_x_19:
[----:B------:R-:W-:Y:S05]  /*1420*/  BRA.U !UP1, `(.L_x_20) ;  /* 0x00000001090c7547 */ /* 0x000fea000b800000 */
[----:B------:R-:W-:Y:S01]  /*1430*/  UCGABAR_WAIT ;  /* 0x0000000000007dc7 */ /* 0x000fe20008000000 */
[----:B------:R-:W-:Y:S01]  /*1440*/  CCTL.IVALL ;  /* 0x00000000ff00798f */ /* 0x000fe20002000000 */
[----:B------:R-:W-:Y:S05]  /*1450*/  BRA `(.L_x_21) ;  /* 0x0000000000047947 */ /* 0x000fea0003800000 */
.L_x_20:
[----:B------:R-:W-:Y:S06]  /*1460*/  BAR.SYNC.DEFER_BLOCKING 0x0 ;  /* 0x0000000000007b1d */ /* 0x000fec0000010000 */
.L_x_21:
[----:B------:R-:W-:Y:S05]  /*1470*/  BRA.U UP2, `(.L_x_22) ;  /* 0x0000001902887547 */ /* 0x000fea000b800000 */
[----:B------:R-:W2:Y:S01]  /*1480*/  LDCU UR7, c[0x0][0x388] ;  /* 0x00007100ff0777ac */ /* 0x000ea20008000800 */
[----:B------:R-:W3:Y:S01]  /*1490*/  LDC R11, c[0x0][0x370] ;  /* 0x0000dc00ff0b7b82 */ /* 0x000ee20000000800 */
[----:B------:R-:W-:Y:S01]  /*14a0*/  PLOP3.LUT P0, PT, PT, PT, UP6, 0x80, 0x8 ;  /* 0x000000000008781c */ /* 0x000fe20003f0f068 */
[----:B------:R-:W-:Y:S01]  /*14b0*/  IMAD.MOV.U32 R12, RZ, RZ, 0x1 ;  /* 0x00000001ff0c7424 */ /* 0x000fe200078e00ff */
[----:B------:R-:W4:Y:S01]  /*14c0*/  LDCU UR5, c[0x0][0x38c] ;  /* 0x00007180ff0577ac */ /* 0x000f220008000800 */
[----:B------:R-:W-:Y:S01]  /*14d0*/  ISETP.EQ.OR P4, PT, R8, RZ, P5 ;  /* 0x000000ff0800720c */ /* 0x000fe20002f82670 */
[----:B------:R-:W-:Y:S01]  /*14e0*/  IMAD.MOV.U32 R10, RZ, RZ, RZ ;  /* 0x000000ffff0a7224 */ /* 0x000fe200078e00ff */
[----:B------:R-:W-:Y:S01]  /*14f0*/  PLOP3.LUT P0, PT, P0, PT, PT, 0x8, 0x80 ;  /* 0x000000000080781c */ /* 0x000fe2000070e170 */
[----:B------:R-:W1:Y:S01]  /*1500*/  LDCU UR43, c[0x0][0x390] ;  /* 0x00007200ff2b77ac */ /* 0x000e620008000800 */
[----:B------:R-:W3:Y:S01]  /*1510*/  LDC R0, c[0x0][0x374] ;  /* 0x0000dd00ff007b82 */ /* 0x000ee20000000800 */
[----:B------:R-:W-:-:S02]  /*1520*/  UISETP.NE.AND UP1, UPT, UR4, URZ, UPT ;  /* 0x000000ff0400728c */ /* 0x000fc4000bf25270 */
[----:B------:R-:W-:Y:S01]  /*1530*/  USEL UR38, URZ, 0x1, UP5 ;  /* 0x00000001ff267887 */ /* 0x000fe2000a800000 */
[----:B------:R-:W1:Y:S01]  /*1540*/  LDCU.64 UR44, c[0x0][0x348] ;  /* 0x00006900ff2c77ac */ /* 0x000e620008000a00 */
[----:B--2---:R-:W-:Y:S02]  /*1550*/  UIADD3 UR7, UPT, UPT, UR7, 0x3f, URZ ;  /* 0x0000003f07077890 */ /* 0x004fe4000fffe0ff */
[----:B------:R-:W-:Y:S02]  /*1560*/  USEL UR38, UR38, 0x2, UP1 ;  /* 0x0000000226267887 */ /* 0x000fe40008800000 */
[----:B------:R-:W-:Y:S01]  /*1570*/  USHF.R.S32.HI UR6, URZ, 0x1f, UR7 ;  /* 0x0000001fff067899 */ /* 0x000fe20008011407 */
[----:B------:R-:W-:Y:S01]  /*1580*/  UMOV UR41, URZ ;  /* 0x000000ff00297c82 */ /* 0x000fe20008000000 */
[----:B------:R-:W-:Y:S02]  /*1590*/  UMOV UR29, URZ ;  /* 0x000000ff001d7c82 */ /* 0x000fe40008000000 */
[----:B------:R-:W-:Y:S01]  /*15a0*/  ULEA.HI UR6, UR6, UR7, URZ, 0x6 ;  /* 0x0000000706067291 */ /* 0x000fe2000f8f30ff */
[----:B------:R-:W-:-:S03]  /*15b0*/  UMOV UR40, URZ ;  /* 0x000000ff00287c82 */ /* 0x000fc60008000000 */
[----:B------:R-:W-:-:S04]  /*15c0*/  USHF.R.S32.HI UR6, URZ, 0x6, UR6 ;  /* 0x00000006ff067899 */ /* 0x000fc80008011406 */
[----:B----4-:R-:W-:-:S04]  /*15d0*/  UIMAD UR5, UR6, UR5, URZ ;  /* 0x00000005060572a4 */ /* 0x010fc8000f8e02ff */
[----:B-1----:R-:W-:-:S04]  /*15e0*/  UIMAD UR43, UR5, UR43, URZ ;  /* 0x0000002b052b72a4 */ /* 0x002fc8000f8e02ff */
[----:B------:R-:W-:Y:S02]  /*15f0*/  UISETP.NE.AND UP2, UPT, UR43, URZ, UPT ;  /* 0x000000ff2b00728c */ /* 0x000fe4000bf45270 */
[----:B------:R-:W-:-:S04]  /*1600*/  UISETP.LT.U32.AND UP0, UPT, UR43, 0x8, UPT ;  /* 0x000000082b00788c */ /* 0x000fc8000bf01070 */
[----:B------:R-:W-:-:S04]  /*1610*/  USEL UR42, UR43, 0x8, UP0 ;  /* 0x000000082b2a7887 */ /* 0x000fc80008000000 */
[----:B------:R-:W-:Y:S02]  /*1620*/  UIADD3 UR31, UPT, UPT, UR42, -0x1, URZ ;  /* 0xffffffff2a1f7890 */ /* 0x000fe4000fffe0ff */
[----:B------:R-:W-:Y:S02]  /*1630*/  @!UP2 UIADD3 UR31, UPT, UPT, UR42, URZ, URZ ;  /* 0x000000ff2a1fa290 */ /* 0x000fe4000fffe0ff */
[----:B------:R-:W-:Y:S02]  /*1640*/  UIADD3 UR42, UPT, UPT, UR43, -UR42, URZ ;  /* 0x8000002a2b2a7290 */ /* 0x000fe4000fffe0ff */
[----:B---3--:R-:W-:-:S12]  /*1650*/  UIADD3 UR31, UPT, UPT, UR31, 0x1, URZ ;  /* 0x000000011f1f7890 */ /* 0x008fd8000fffe0ff */
.L_x_40:
[----:B------:R-:W1:Y:S01]  /*1660*/  S2UR UR30, SR_CgaCtaId ;  /* 0x00000000001e79c3 */ /* 0x000e620000008800 */
[----:B------:R-:W-:Y:S01]  /*1670*/  UMOV UR4, 0x400 ;  /* 0x0000040000047882 */ /* 0x000fe20000000000 */
[----:B------:R-:W-:Y:S01]  /*1680*/  SHF.L.U32 R2, R12, 0x1f, RZ ;  /* 0x0000001f0c027819 */ /* 0x000fe200000006ff */
[----:B------:R-:W-:Y:S01]  /*1690*/  UISETP.NE.AND UP0, UPT, UR43, URZ, UPT ;  /* 0x000000ff2b00728c */ /* 0x000fe2000bf05270 */
[----:B------:R-:W-:Y:S01]  /*16a0*/  R2UR UR34, R16 ;  /* 0x00000000102272ca */ /* 0x000fe200000e0000 */
[----:B------:R-:W-:Y:S01]  /*16b0*/  IMAD.SHL.U32 R19, R19, 0x40, RZ ;  /* 0x0000004013137824 */ /* 0x000fe200078e00ff */
[----:B------:R-:W-:Y:S01]  /*16c0*/  UMOV UR39, URZ ;  /* 0x000000ff00277c82 */ /* 0x000fe20008000000 */
[----:B------:R-:W-:Y:S01]  /*16d0*/  UMOV UR37, URZ ;  /* 0x000000ff00257c82 */ /* 0x000fe20008000000 */
[----:B------:R-:W-:-:S09]  /*16e0*/  UMOV UR36, URZ ;  /* 0x000000ff00247c82 */ /* 0x000fd20008000000 */
[----:B------:R-:W-:Y:S02]  /*16f0*/  USHF.L.U32 UR34, UR34, 0x7, URZ ;  /* 0x0000000722227899 */ /* 0x000fe400080006ff */
[----:B-1----:R-:W-:-:S04]  /*1700*/  ULEA UR30, UR30, UR4, 0x18 ;  /* 0x000000041e1e7291 */ /* 0x002fc8000f8ec0ff */
[----:B------:R-:W-:-:S09]  /*1710*/  ULEA UR4, UR41, UR30, 0x3 ;  /* 0x0000001e29047291 */ /* 0x000fd2000f8e18ff */
[----:B----4-:R1:W2:Y:S01]  /*1720*/  SYNCS.PHASECHK.TRANS64.TRYWAIT P2, [UR4+0x40], R2 ;  /* 0x00004002ff0075a7 */ /* 0x0102a20008041104 */
[----:B---3--:R-:W-:Y:S05]  /*1730*/  BRA.U !UP0, `(.L_x_23) ;  /* 0x0000000508987547 */ /* 0x008fea000b800000 */
[----:B------:R-:W3:Y:S01]  /*1740*/  LDC.64 R8, c[0x0][0x480] ;  /* 0x00012000ff087b82 */ /* 0x000ee20000000a00 */
[----:B------:R-:W4:Y:S01]  /*1750*/  LDCU UR25, c[0x0][0x390] ;  /* 0x00007200ff1977ac */ /* 0x000f220008000800 */
[----:B------:R-:W2:Y:S06]  /*1760*/  LDCU UR26, c[0x0][0x38c] ;  /* 0x00007180ff1a77ac */ /* 0x000eac0008000800 */
[----:B------:R-:W4:Y:S01]  /*1770*/  LDC.64 R6, c[0x0][0x488] ;  /* 0x00012200ff067b82 */ /* 0x000f220000000a00 */
[----:B------:R-:W2:Y:S01]  /*1780*/  LDCU.64 UR14, c[0x0][0x4b8] ;  /* 0x00009700ff0e77ac */ /* 0x000ea20008000a00 */
[----:B------:R-:W-:-:S02]  /*1790*/  UIADD3 UR40, UPT, UPT, UR31, UR29, URZ ;  /* 0x0000001d1f287290 */ /* 0x000fc4000fffe0ff */
[----:B------:R-:W-:-:S04]  /*17a0*/  UIADD3 UR10, UPT, UPT, UR34, 0x40, URZ ;  /* 0x00000040220a7890 */ /* 0x000fc8000fffe0ff */
[----:B-1----:R-:W1:Y:S01]  /*17b0*/  LDC.64 R2, c[0x0][0x490] ;  /* 0x00012400ff027b82 */ /* 0x002e620000000a00 */
[----:B------:R-:W-:Y:S01]  /*17c0*/  UMOV UR39, URZ ;  /* 0x000000ff00277c82 */ /* 0x000fe20008000000 */
[----:B------:R-:W-:Y:S01]  /*17d0*/  UMOV UR27, UR41 ;  /* 0x00000029001b7c82 */ /* 0x000fe20008000000 */
[----:B------:R-:W-:Y:S01]  /*17e0*/  UMOV UR36, URZ ;  /* 0x000000ff00247c82 */ /* 0x000fe20008000000 */
[----:B------:R-:W-:Y:S01]  /*17f0*/  UMOV UR37, URZ ;  /* 0x000000ff00257c82 */ /* 0x000fe20008000000 */
[----:B---3--:R-:W-:Y:S01]  /*1800*/  IMAD.HI.U32 R9, R19, R9, RZ ;  /* 0x0000000913097227 */ /* 0x008fe200078e00ff */
[----:B------:R-:W-:Y:S02]  /*1810*/  ISETP.NE.AND P1, PT, R8, 0x1, PT ;  /* 0x000000010800780c */ /* 0x000fe40003f25270 */
[----:B------:R-:W3:Y:S02]  /*1820*/  LDC.64 R4, c[0x0][0x4b0] ;  /* 0x00012c00ff047b82 */ /* 0x000ee40000000a00 */
[----:B----4-:R-:W-:-:S04]  /*1830*/  SHF.R.U32.HI R6, RZ, R6, R9 ;  /* 0x00000006ff067219 */ /* 0x010fc80000011609 */
[----:B------:R-:W-:Y:S02]  /*1840*/  SEL R6, R19, R6, !P1 ;  /* 0x0000000613067207 */ /* 0x000fe40004800000 */
[----:B------:R-:W-:Y:S02]  /*1850*/  ISETP.NE.AND P1, PT, R7, 0x1, PT ;  /* 0x000000010700780c */ /* 0x000fe40003f25270 */
[C---:B------:R-:W-:Y:S01]  /*1860*/  R2UR UR4, R6.reuse ;  /* 0x00000000060472ca */ /* 0x040fe200000e0000 */
[----:B-1----:R-:W-:-:S04]  /*1870*/  IMAD.HI.U32 R2, R6, R2, RZ ;  /* 0x0000000206027227 */ /* 0x002fc800078e00ff */
[----:B------:R-:W-:Y:S01]  /*1880*/  IMAD.MOV R14, RZ, RZ, -R6 ;  /* 0x000000ffff0e7224 */ /* 0x000fe200078e0a06 */
[----:B------:R-:W-:-:S03]  /*1890*/  SHF.R.U32.HI R2, RZ, R3, R2 ;  /* 0x00000003ff027219 */ /* 0x000fc60000011602 */
[----:B------:R-:W-:Y:S01]  /*18a0*/  IMAD R14, R8, R14, R19 ;  /* 0x0000000e080e7224 */ /* 0x000fe200078e0213 */
[----:B------:R-:W-:Y:S01]  /*18b0*/  R2UR UR21, R2 ;  /* 0x00000000021572ca */ /* 0x000fe200000e0000 */
[----:B------:R-:W-:Y:S01]  /*18c0*/  VOTEU.ANY UP0, P1 ;  /* 0x0000000000ff7886 */ /* 0x000fe20000800100 */
[----:B------:R-:W1:Y:S01]  /*18d0*/  LDC.64 R2, c[0x0][0x4d0] ;  /* 0x00013400ff027b82 */ /* 0x000e620000000a00 */
[----:B---3--:R-:W-:Y:S02]  /*18e0*/  R2UR UR8, R4 ;  /* 0x00000000040872ca */ /* 0x008fe400000e0000 */
[----:B------:R-:W-:Y:S02]  /*18f0*/  R2UR UR9, R14 ;  /* 0x000000000e0972ca */ /* 0x000fe400000e0000 */
[----:B------:R-:W-:-:S06]  /*1900*/  R2UR UR6, R5 ;  /* 0x00000000050672ca */ /* 0x000fcc00000e0000 */
[----:B------:R-:W-:Y:S01]  /*1910*/  USEL UR21, UR4, UR21, !UP0 ;  /* 0x0000001504157287 */ /* 0x000fe2000c000000 */
[----:B------:R-:W3:Y:S05]  /*1920*/  LDCU.64 UR4, c[0x0][0x4d8] ;  /* 0x00009b00ff0477ac */ /* 0x000eea0008000a00 */
[----:B------:R-:W-:-:S04]  /*1930*/  IMAD R9, RZ, RZ, -UR21 ;  /* 0x80000015ff097e24 */ /* 0x000fc8000f8e02ff */
[----:B------:R-:W-:Y:S01]  /*1940*/  IMAD R9, R7, R9, R6 ;  /* 0x0000000907097224 */ /* 0x000fe200078e0206 */
[----:B-1----:R-:W-:-:S04]  /*1950*/  R2UR UR19, R2 ;  /* 0x00000000021372ca */ /* 0x002fc800000e0000 */
[----:B------:R-:W-:Y:S02]  /*1960*/  R2UR UR7, R9 ;  /* 0x00000000090772ca */ /* 0x000fe400000e0000 */
[----:B------:R-:W-:-:S07]  /*1970*/  R2UR UR20, R3 ;  /* 0x00000000031472ca */ /* 0x000fce00000e0000 */
[----:B------:R-:W-:-:S06]  /*1980*/  UIMAD UR19, UR9, UR8, UR19 ;  /* 0x00000008091372a4 */ /* 0x000fcc000f8e0213 */
[----:B--23--:R-:W-:-:S12]  /*1990*/  UIMAD UR20, UR7, UR6, UR20 ;  /* 0x00000006071472a4 */ /* 0x00cfd8000f8e0214 */
.L_x_29:
[----:B--2---:R-:W-:Y:S01]  /*19a0*/  @!P5 MOV R3, 0x6000 ;  /* 0x000060000003d802 */ /* 0x004fe20000000f00 */
[----:B------:R-:W-:Y:S01]  /*19b0*/  ULEA UR17, UR27, UR30, 0x3 ;  /* 0x0000001e1b117291 */ /* 0x000fe2000f8e18ff */
[----:B----4-:R-:W-:Y:S11]  /*19c0*/  @P2 BRA `(.L_x_24) ;  /* 0x00000000000c2947 */ /* 0x010ff60003800000 */
[----:B------:R-:W-:Y:S04]  /*19d0*/  SHF.L.U32 R5, R12, 0x1f, RZ ;  /* 0x0000001f0c057819 */ /* 0x000fe800000006ff */
[----:B------:R-:W1:Y:S02]  /*19e0*/  SYNCS.PHASECHK.TRANS64.TRYWAIT P1, [UR17+0x40], R5 ;  /* 0x00004005ff0075a7 */ /* 0x000e640008021111 */
[----:B-1----:R-:W-:Y:S05]  /*19f0*/  @!P1 BRA `(.L_x_25) ;  /* 0x0000006c00089947 */ /* 0x002fea0003800000 */
.L_x_24:
[----:B------:R2:W-:Y:S01]  /*1a00*/  @!P5 SYNCS.ARRIVE.TRANS64 RZ, [UR17], R3 ;  /* 0x00000003ffffd9a7 */ /* 0x0005e20008000011 */
[----:B------:R-:W-:Y:S04]  /*1a10*/  ULOP3.LUT UR6, UR38, 0x2, URZ, 0xfc, !UPT ;  /* 0x0000000226067892 */ /* 0x000fe8000f8efcff */
[----:B------:R-:W-:Y:S09]  /*1a20*/  UISETP.NE.AND UP0, UPT, UR6, 0x2, UPT ;  /* 0x000000020600788c */ /* 0x000ff2000bf05270 */
[----:B------:R-:W-:Y:S05]  /*1a30*/  BRA.U UP0, `(.L_x_26) ;  /* 0x0000000100047547 */ /* 0x000fea000b800000 */
[----:B------:R-:W-:Y:S05]  /*1a40*/  BPT.TRAP 0x1 ;  /* 0x000000040000795c */ /* 0x000fea0000300000 */
.L_x_26:
[----:B------:R-:W-:Y:S04]  /*1a50*/  BSSY.RECONVERGENT B0, `(.L_x_27) ;  /* 0x0000003000007945 */ /* 0x000fe80003800200 */
[----:B------:R-:W-:Y:S05]  /*1a60*/  @P4 BRA `(.L_x_28) ;  /* 0x0000000000044947 */ /* 0x000fea0003800000 */
[----:B------:R-:W-:Y:S05]  /*1a70*/  BPT.TRAP 0x1 ;  /* 0x000000040000795c */ /* 0x000fea0000300000 */
.L_x_28:
[----:B------:R-:W-:Y:S05]  /*1a80*/  BSYNC.RECONVERGENT B0 ;  /* 0x0000000000007941 */ /* 0x000fea0003800200 */
.L_x_27:
[----:B------:R-:W-:Y:S02]  /*1a90*/  UIADD3 UR41, UPT, UPT, UR27, 0x1, URZ ;  /* 0x000000011b297890 */ /* 0x000fe4000fffe0ff */
[----:B------:R-:W-:Y:S02]  /*1aa0*/  UIMAD UR7, UR36, UR14, UR4 ;  /* 0x0000000e240772a4 */ /* 0x000fe4000f8e0204 */
[----:B------:R-:W-:Y:S02]  /*1ab0*/  UISETP.NE.AND UP0, UPT, UR41, 0x8, UPT ;  /* 0x000000082900788c */ /* 0x000fe4000bf05270 */
[----:B------:R-:W-:Y:S02]  /*1ac0*/  UIMAD UR6, UR37, UR15, UR5 ;  /* 0x0000000f250672a4 */ /* 0x000fe4000f8e0205 */
[----:B------:R-:W-:Y:S02]  /*1ad0*/  USEL UR9, URZ, 0x1, UP0 ;  /* 0x00000001ff097887 */ /* 0x000fe40008000000 */
[----:B------:R-:W-:Y:S02]  /*1ae0*/  USEL UR41, UR41, URZ, UP0 ;  /* 0x000000ff29297287 */ /* 0x000fe40008000000 */
[----:B------:R-:W-:Y:S02]  /*1af0*/  USHF.L.U32 UR16, UR27, 0xd, URZ ;  /* 0x0000000d1b107899 */ /* 0x000fe400080006ff */
[----:B------:R-:W-:Y:S01]  /*1b00*/  ULEA UR8, UR41, UR30, 0x3 ;  /* 0x0000001e29087291 */ /* 0x000fe2000f8e18ff */
[----:B------:R-:W-:Y:S01]  /*1b10*/  LOP3.LUT R12, R12, UR9, RZ, 0x3c, !PT ;  /* 0x000000090c0c7c12 */ /* 0x000fe2000f8e3cff */
[----:B------:R-:W-:Y:S02]  /*1b20*/  UIADD3 UR52, UP1, UPT, UR44, 0x80, URZ ;  /* 0x000000802c347890 */ /* 0x000fe4000ff3e0ff */
[----:B------:R-:W-:Y:S01]  /*1b30*/  UPRMT UR48, UR7, 0x40, UR6 ;  /* 0x0000004007307896 */ /* 0x000fe20008000006 */
[----:B-1----:R-:W-:Y:S01]  /*1b40*/  SHF.L.U32 R2, R12, 0x1f, RZ ;  /* 0x0000001f0c027819 */ /* 0x002fe200000006ff */
[----:B------:R-:W-:Y:S02]  /*1b50*/  USHF.L.U32 UR18, UR39, 0x6, URZ ;  /* 0x0000000627127899 */ /* 0x000fe400080006ff */
[----:B------:R-:W-:Y:S01]  /*1b60*/  UIADD3.X UR53, UPT, UPT, URZ, UR45, URZ, UP1, !UPT ;  /* 0x0000002dff357290 */ /* 0x000fe20008ffe4ff */
[----:B------:R3:W4:Y:S01]  /*1b70*/  SYNCS.PHASECHK.TRANS64.TRYWAIT P2, [UR8+0x40], R2 ;  /* 0x00004002ff0075a7 */ /* 0x0007220008041108 */
[----:B------:R-:W-:Y:S02]  /*1b80*/  ULOP3.LUT UR8, UR16, UR23, URZ, 0xfc, !UPT ;  /* 0x0000001710087292 */ /* 0x000fe4000f8efcff */
[----:B------:R-:W-:Y:S02]  /*1b90*/  UIADD3 UR16, UPT, UPT, UR30, 0x4400, UR16 ;  /* 0x000044001e107890 */ /* 0x000fe4000fffe010 */
[----:B------:R-:W-:Y:S02]  /*1ba0*/  UPRMT UR49, UR48, 0x5410, URZ ;  /* 0x0000541030317896 */ /* 0x000fe400080000ff */
[----:B------:R-:W-:Y:S02]  /*1bb0*/  UIADD3 UR50, UP0, UPT, UR44, 0x180, URZ ;  /* 0x000001802c327890 */ /* 0x000fe4000ff1e0ff */
[----:B------:R-:W-:Y:S02]  /*1bc0*/  ULEA UR8, UR8, UR30, 0x1 ;  /* 0x0000001e08087291 */ /* 0x000fe4000f8e08ff */
[----:B------:R-:W-:Y:S02]  /*1bd0*/  UIADD3.X UR51, UPT, UPT, URZ, UR45, URZ, UP0, !UPT ;  /* 0x0000002dff337290 */ /* 0x000fe400087fe4ff */
[----:B------:R-:W-:Y:S01]  /*1be0*/  ULOP3.LUT UR35, UR22, UR18, URZ, 0xfc, !UPT ;  /* 0x0000001216237292 */ /* 0x000fe2000f8efcff */
[----:B------:R-:W-:Y:S01]  /*1bf0*/  UTMALDG.4D.IM2COL [UR16], [UR52], UR49 ;  /* 0x00000010340073b4 */ /* 0x000fe20008058031 */
[----:B------:R-:W-:Y:S02]  /*1c00*/  UIADD3 UR32, UPT, UPT, UR8, 0x14400, URZ ;  /* 0x0001440008207890 */ /* 0x000fe4000fffe0ff */
[----:B------:R-:W-:Y:S02]  /*1c10*/  UIADD3 UR28, UPT, UPT, UR36, 0x1, URZ ;  /* 0x00000001241c7890 */ /* 0x000fe4000fffe0ff */
[----:B------:R-:W-:Y:S02]  /*1c20*/  UIADD3 UR8, UPT, UPT, UR8, 0x16400, URZ ;  /* 0x0001640008087890 */ /* 0x000fe4000fffe0ff */
[----:B------:R-:W-:Y:S02]  /*1c30*/  UISETP.NE.AND UP2, UPT, UR28, UR26, UPT ;  /* 0x0000001a1c00728c */ /* 0x000fe4000bf45270 */
[----:B------:R-:W-:Y:S02]  /*1c40*/  UIADD3 UR27, UPT, UPT, UR37, 0x1, URZ ;  /* 0x00000001251b7890 */ /* 0x000fe4000fffe0ff */
[----:B------:R-:W-:Y:S02]  /*1c50*/  UIADD3 UR29, UPT, UPT, UR29, 0x1, URZ ;  /* 0x000000011d1d7890 */ /* 0x000fe4000fffe0ff */
[----:B------:R-:W-:Y:S01]  /*1c60*/  UIADD3 UR48, UPT, UPT, UR39, 0x1, URZ ;  /* 0x0000000127307890 */ /* 0x000fe2000fffe0ff */
[----:B------:R-:W-:Y:S01]  /*1c70*/  UMOV UR24, 0x30000 ;  /* 0x0003000000187882 */ /* 0x000fe20000000000 */
[----:B------:R-:W-:Y:S01]  /*1c80*/  UMOV UR46, 0x0 ;  /* 0x00000000002e7882 */ /* 0x000fe20000000000 */
[----:B------:R-:W-:Y:S02]  /*1c90*/  UMOV UR47, 0x10000000 ;  /* 0x10000000002f7882 */ /* 0x000fe40000000000 */
[----:B------:R-:W-:Y:S01]  /*1ca0*/  @UP2 UIADD3 UR27, UPT, UPT, UR37, URZ, URZ ;  /* 0x000000ff251b2290 */ /* 0x000fe2000fffe0ff */
[----:B------:R-:W-:Y:S01]  /*1cb0*/  UMOV UR33, UR17 ;  /* 0x0000001100217c82 */ /* 0x000fe20008000000 */
[----:B------:R-:W-:Y:S01]  /*1cc0*/  UMOV UR12, UR36 ;  /* 0x00000024000c7c82 */ /* 0x000fe20008000000 */
[----:B------:R1:W-:Y:S01]  /*1cd0*/  UTMALDG.4D.MULTICAST [UR32], [UR50], UR24, desc[UR46] ;  /* 0x00002e20320073b4 */ /* 0x0003e20008019818 */
[----:B------:R-:W-:Y:S01]  /*1ce0*/  UISETP.NE.AND UP0, UPT, UR27, UR25, UPT ;  /* 0x000000191b00728c */ /* 0x000fe2000bf05270 */
[----:B------:R-:W-:Y:S01]  /*1cf0*/  UMOV UR13, UR37 ;  /* 0x00000025000d7c82 */ /* 0x000fe20008000000 */
[----:B------:R-:W-:Y:S01]  /*1d00*/  UMOV UR9, UR17 ;  /* 0x0000001100097c82 */ /* 0x000fe20008000000 */
[----:B------:R-:W-:Y:S02]  /*1d10*/  UMOV UR11, UR35 ;  /* 0x00000023000b7c82 */ /* 0x000fe40008000000 */
[----:B------:R3:W-:Y:S06]  /*1d20*/  UTMALDG.4D.MULTICAST [UR8], [UR50], UR24, desc[UR46] ;  /* 0x00002e08320073b4 */ /* 0x0007ec0008019818 */
[----:B------:R-:W-:Y:S07]  /*1d30*/  @UP0 UIADD3 UR48, UPT, UPT, UR39, URZ, URZ ;  /* 0x000000ff27300290 */ /* 0x000fee000fffe0ff */
[----:B------:R-:W-:Y:S01]  /*1d40*/  UMOV UR39, UR48 ;  /* 0x0000003000277c82 */ /* 0x000fe20008000000 */
[----:B-1----:R-:W-:Y:S02]  /*1d50*/  USEL UR37, UR27, URZ, UP0 ;  /* 0x000000ff1b257287 */ /* 0x002fe40008000000 */
[----:B------:R-:W-:Y:S02]  /*1d60*/  UISETP.NE.AND UP0, UPT, UR29, UR40, UPT ;  /* 0x000000281d00728c */ /* 0x000fe4000bf05270 */
[----:B------:R-:W-:Y:S01]  /*1d70*/  USEL UR36, UR28, URZ, UP2 ;  /* 0x000000ff1c247287 */ /* 0x000fe20009000000 */
[----:B------:R-:W-:Y:S06]  /*1d80*/  UMOV UR27, UR41 ;  /* 0x00000029001b7c82 */ /* 0x000fec0008000000 */
[----:B---3--:R-:W-:Y:S05]  /*1d90*/  BRA.U UP0, `(.L_x_29) ;  /* 0xfffffffd00007547 */ /* 0x008fea000b83ffff */
.L_x_23:
[----:B------:R-:W-:Y:S01]  /*1da0*/  ULEA UR4, UR41, UR30, 0x3 ;  /* 0x0000001e29047291 */ /* 0x000fe2000f8e18ff */
[----:B-1----:R-:W-:Y:S01]  /*1db0*/  SHF.L.U32 R2, R12, 0x1f, RZ ;  /* 0x0000001f0c027819 */ /* 0x002fe200000006ff */
[----:B------:R-:W-:Y:S01]  /*1dc0*/  @!P0 SYNCS.ARRIVE.TRANS64.A1T0 RZ, [UR30+0xc8], RZ ;  /* 0x0000c8ffffff89a7 */ /* 0x000fe2000810001e */
[----:B------:R-:W-:-:S06]  /*1dd0*/  UISETP.GE.AND UP0, UPT, UR42, 0x1, UPT ;  /* 0x000000012a00788c */ /* 0x000fcc000bf06270 */
[----:B------:R1:W3:Y:S03]  /*1de0*/  SYNCS.PHASECHK.TRANS64.TRYWAIT P1, [UR4+0x40], R2 ;  /* 0x00004002ff0075a7 */ /* 0x0002e60008021104 */
[----:B------:R-:W-:Y:S05]  /*1df0*/  BRA.U !UP0, `(.L_x_30) ;  /* 0x0000000508a07547 */ /* 0x000fea000b800000 */
[----:B------:R-:W4:Y:S01]  /*1e00*/  LDC.64 R8, c[0x0][0x480] ;  /* 0x00012000ff087b82 */ /* 0x000f220000000a00 */
[----:B------:R-:W3:Y:S01]  /*1e10*/  LDCU UR35, c[0x0][0x390] ;  /* 0x00007200ff2377ac */ /* 0x000ee20008000800 */
[----:B------:R-:W3:Y:S06]  /*1e20*/  LDCU UR46, c[0x0][0x38c] ;  /* 0x00007180ff2e77ac */ /* 0x000eec0008000800 */
[----:B------:R-:W4:Y:S01]  /*1e30*/  LDC.64 R6, c[0x0][0x488] ;  /* 0x00012200ff067b82 */ /* 0x000f220000000a00 */
[----:B------:R-:W3:Y:S01]  /*1e40*/  LDCU.64 UR14, c[0x0][0x4b8] ;  /* 0x00009700ff0e77ac */ /* 0x000ee20008000a00 */
[----:B------:R-:W-:-:S02]  /*1e50*/  UIADD3 UR40, UPT, UPT, UR42, UR40, URZ ;  /* 0x000000282a287290 */ /* 0x000fc4000fffe0ff */
[----:B------:R-:W-:-:S04]  /*1e60*/  UIADD3 UR10, UPT, UPT, UR34, 0x40, URZ ;  /* 0x00000040220a7890 */ /* 0x000fc8000fffe0ff */
[----:B-12---:R-:W1:Y:S01]  /*1e70*/  LDC.64 R2, c[0x0][0x490] ;  /* 0x00012400ff027b82 */ /* 0x006e620000000a00 */
[----:B------:R-:W-:Y:S01]  /*1e80*/  UMOV UR49, UR42 ;  /* 0x0000002a00317c82 */ /* 0x000fe20008000000 */
[----:B------:R-:W-:Y:S01]  /*1e90*/  UMOV UR24, UR41 ;  /* 0x0000002900187c82 */ /* 0x000fe20008000000 */
[----:B----4-:R-:W-:Y:S01]  /*1ea0*/  IMAD.HI.U32 R9, R19, R9, RZ ;  /* 0x0000000913097227 */ /* 0x010fe200078e00ff */
[----:B------:R-:W-:-:S04]  /*1eb0*/  ISETP.NE.AND P0, PT, R8, 0x1, PT ;  /* 0x000000010800780c */ /* 0x000fc80003f05270 */
[----:B------:R-:W2:Y:S01]  /*1ec0*/  LDC.64 R4, c[0x0][0x4b0] ;  /* 0x00012c00ff047b82 */ /* 0x000ea20000000a00 */
[----:B------:R-:W-:-:S04]  /*1ed0*/  SHF.R.U32.HI R6, RZ, R6, R9 ;  /* 0x00000006ff067219 */ /* 0x000fc80000011609 */
        /* <DEDUP_REMOVED lines=10> */
[----:B--2---:R-:W-:Y:S02]  /*1f80*/  R2UR UR8, R4 ;  /* 0x00000000040872ca */ /* 0x004fe400000e0000 */
[----:B------:R-:W-:Y:S02]  /*1f90*/  R2UR UR9, R9 ;  /* 0x00000000090972ca */ /* 0x000fe400000e0000 */
[----:B------:R-:W-:-:S06]  /*1fa0*/  R2UR UR6, R5 ;  /* 0x00000000050672ca */ /* 0x000fcc00000e0000 */
[----:B------:R-:W-:Y:S01]  /*1fb0*/  USEL UR29, UR4, UR29, !UP0 ;  /* 0x0000001d041d7287 */ /* 0x000fe2000c000000 */
[----:B------:R-:W2:Y:S05]  /*1fc0*/  LDCU.64 UR4, c[0x0][0x4d8] ;  /* 0x00009b00ff0477ac */ /* 0x000eaa0008000a00 */
[----:B------:R-:W-:-:S04]  /*1fd0*/  IMAD R14, RZ, RZ, -UR29 ;  /* 0x8000001dff0e7e24 */ /* 0x000fc8000f8e02ff */
[----:B------:R-:W-:Y:S01]  /*1fe0*/  IMAD R14, R7, R14, R6 ;  /* 0x0000000e070e7224 */ /* 0x000fe200078e0206 */
[----:B-1----:R-:W-:-:S04]  /*1ff0*/  R2UR UR27, R2 ;  /* 0x00000000021b72ca */ /* 0x002fc800000e0000 */
[----:B------:R-:W-:Y:S02]  /*2000*/  R2UR UR7, R14 ;  /* 0x000000000e0772ca */ /* 0x000fe400000e0000 */
[----:B------:R-:W-:-:S07]  /*2010*/  R2UR UR28, R3 ;  /* 0x00000000031c72ca */ /* 0x000fce00000e0000 */
[----:B------:R-:W-:-:S06]  /*2020*/  UIMAD UR27, UR9, UR8, UR27 ;  /* 0x00000008091b72a4 */ /* 0x000fcc000f8e021b */
[----:B--23--:R-:W-:-:S12]  /*2030*/  UIMAD UR28, UR7, UR6, UR28 ;  /* 0x00000006071c72a4 */ /* 0x00cfd8000f8e021c */
.L_x_36:
[----:B--2---:R-:W-:Y:S01]  /*2040*/  @!P5 MOV R3, 0x6000 ;  /* 0x000060000003d802 */ /* 0x004fe20000000f00 */
[----:B------:R-:W-:Y:S01]  /*2050*/  ULEA UR25, UR24, UR30, 0x3 ;  /* 0x0000001e18197291 */ /* 0x000fe2000f8e18ff */
[----:B---3--:R-:W-:Y:S11]  /*2060*/  @P1 BRA `(.L_x_31) ;  /* 0x00000000000c1947 */ /* 0x008ff60003800000 */
[----:B------:R-:W-:Y:S04]  /*2070*/  SHF.L.U32 R5, R12, 0x1f, RZ ;  /* 0x0000001f0c057819 */ /* 0x000fe800000006ff */
[----:B------:R-:W1:Y:S02]  /*2080*/  SYNCS.PHASECHK.TRANS64.TRYWAIT P0, [UR25+0x40], R5 ;  /* 0x00004005ff0075a7 */ /* 0x000e640008001119 */
[----:B-1----:R-:W-:Y:S05]  /*2090*/  @!P0 BRA `(.L_x_32) ;  /* 0x0000006400788947 */ /* 0x002fea0003800000 */
.L_x_31:
[----:B------:R2:W-:Y:S01]  /*20a0*/  @!P5 SYNCS.ARRIVE.TRANS64 RZ, [UR25], R3 ;  /* 0x00000003ffffd9a7 */ /* 0x0005e20008000019 */
[----:B------:R-:W-:Y:S04]  /*20b0*/  ULOP3.LUT UR6, UR38, 0x2, URZ, 0xfc, !UPT ;  /* 0x0000000226067892 */ /* 0x000fe8000f8efcff */
[----:B------:R-:W-:Y:S09]  /*20c0*/  UISETP.NE.AND UP0, UPT, UR6, 0x2, UPT ;  /* 0x000000020600788c */ /* 0x000ff2000bf05270 */
[----:B------:R-:W-:Y:S05]  /*20d0*/  BRA.U UP0, `(.L_x_33) ;  /* 0x0000000100047547 */ /* 0x000fea000b800000 */
[----:B------:R-:W-:Y:S05]  /*20e0*/  BPT.TRAP 0x1 ;  /* 0x000000040000795c */ /* 0x000fea0000300000 */
.L_x_33:
[----:B------:R-:W-:Y:S04]  /*20f0*/  BSSY.RECONVERGENT B0, `(.L_x_34) ;  /* 0x0000003000007945 */ /* 0x000fe80003800200 */
[----:B------:R-:W-:Y:S05]  /*2100*/  @P4 BRA `(.L_x_35) ;  /* 0x0000000000044947 */ /* 0x000fea0003800000 */
[----:B------:R-:W-:Y:S05]  /*2110*/  BPT.TRAP 0x1 ;  /* 0x000000040000795c */ /* 0x000fea0000300000 */
.L_x_35:
[----:B------:R-:W-:Y:S05]  /*2120*/  BSYNC.RECONVERGENT B0 ;  /* 0x0000000000007941 */ /* 0x000fea0003800200 */
.L_x_34:
        /* <DEDUP_REMOVED lines=14> */
[----:B------:R1:W3:Y:S01]  /*2210*/  SYNCS.PHASECHK.TRANS64.TRYWAIT P1, [UR8+0x40], R2 ;  /* 0x00004002ff0075a7 */ /* 0x0002e20008021108 */
[----:B------:R-:W-:Y:S02]  /*2220*/  ULOP3.LUT UR8, UR24, UR23, URZ, 0xfc, !UPT ;  /* 0x0000001718087292 */ /* 0x000fe4000f8efcff */
[----:B------:R-:W-:Y:S02]  /*2230*/  UIADD3 UR24, UPT, UPT, UR30, 0x4400, UR24 ;  /* 0x000044001e187890 */ /* 0x000fe4000fffe018 */
[----:B------:R-:W-:Y:S02]  /*2240*/  UPRMT UR55, UR54, 0x5410, URZ ;  /* 0x0000541036377896 */ /* 0x000fe400080000ff */
[----:B------:R-:W-:Y:S02]  /*2250*/  UIADD3 UR48, UPT, UPT, UR36, 0x1, URZ ;  /* 0x0000000124307890 */ /* 0x000fe4000fffe0ff */
[----:B------:R-:W-:Y:S02]  /*2260*/  UIADD3 UR52, UP0, UPT, UR44, 0x180, URZ ;  /* 0x000001802c347890 */ /* 0x000fe4000ff1e0ff */
[----:B------:R-:W-:Y:S02]  /*2270*/  ULEA UR8, UR8, UR30, 0x1 ;  /* 0x0000001e08087291 */ /* 0x000fe4000f8e08ff */
[----:B------:R-:W-:Y:S01]  /*2280*/  UISETP.NE.AND UP1, UPT, UR48, UR46, UPT ;  /* 0x0000002e3000728c */ /* 0x000fe2000bf25270 */
[----:B------:R4:W-:Y:S01]  /*2290*/  UTMALDG.4D.IM2COL [UR24], [UR56], UR55 ;  /* 0x00000018380073b4 */ /* 0x0009e20008058037 */
[----:B------:R-:W-:Y:S02]  /*22a0*/  UIADD3.X UR53, UPT, UPT, URZ, UR45, URZ, UP0, !UPT ;  /* 0x0000002dff357290 */ /* 0x000fe400087fe4ff */
[----:B------:R-:W-:Y:S02]  /*22b0*/  ULOP3.LUT UR19, UR22, UR26, URZ, 0xfc, !UPT ;  /* 0x0000001a16137292 */ /* 0x000fe4000f8efcff */
[----:B------:R-:W-:Y:S02]  /*22c0*/  UIADD3 UR16, UPT, UPT, UR8, 0x14400, URZ ;  /* 0x0001440008107890 */ /* 0x000fe4000fffe0ff */
[----:B------:R-:W-:Y:S02]  /*22d0*/  UIADD3 UR8, UPT, UPT, UR8, 0x16400, URZ ;  /* 0x0001640008087890 */ /* 0x000fe4000fffe0ff */
[----:B------:R-:W-:Y:S02]  /*22e0*/  UIADD3 UR47, UPT, UPT, UR37, 0x1, URZ ;  /* 0x00000001252f7890 */ /* 0x000fe4000fffe0ff */
[----:B------:R-:W-:Y:S02]  /*22f0*/  @UP1 UIADD3 UR47, UPT, UPT, UR37, URZ, URZ ;  /* 0x000000ff252f1290 */ /* 0x000fe4000fffe0ff */
[----:B------:R-:W-:Y:S02]  /*2300*/  UIADD3 UR54, UPT, UPT, UR39, 0x1, URZ ;  /* 0x0000000127367890 */ /* 0x000fe4000fffe0ff */
[----:B------:R-:W-:Y:S02]  /*2310*/  UISETP.NE.AND UP0, UPT, UR47, UR35, UPT ;  /* 0x000000232f00728c */ /* 0x000fe4000bf05270 */
[----:B------:R-:W-:Y:S01]  /*2320*/  UIADD3 UR58, UPT, UPT, UR49, -0x1, URZ ;  /* 0xffffffff313a7890 */ /* 0x000fe2000fffe0ff */
[----:B------:R-:W-:Y:S01]  /*2330*/  UMOV UR33, 0x30000 ;  /* 0x0003000000217882 */ /* 0x000fe20000000000 */
[----:B------:R-:W-:Y:S01]  /*2340*/  UMOV UR50, 0x0 ;  /* 0x0000000000327882 */ /* 0x000fe20000000000 */
[----:B------:R-:W-:Y:S01]  /*2350*/  UMOV UR51, 0x10000000 ;  /* 0x1000000000337882 */ /* 0x000fe20000000000 */
[----:B------:R-:W-:Y:S01]  /*2360*/  UMOV UR17, UR25 ;  /* 0x0000001900117c82 */ /* 0x000fe20008000000 */
[----:B------:R-:W-:Y:S01]  /*2370*/  UMOV UR18, UR34 ;  /* 0x0000002200127c82 */ /* 0x000fe20008000000 */
[----:B------:R-:W-:Y:S01]  /*2380*/  UMOV UR20, UR36 ;  /* 0x0000002400147c82 */ /* 0x000fe20008000000 */
[----:B------:R-:W-:Y:S01]  /*2390*/  UMOV UR21, UR37 ;  /* 0x0000002500157c82 */ /* 0x000fe20008000000 */
[----:B------:R-:W-:Y:S01]  /*23a0*/  UMOV UR12, UR36 ;  /* 0x00000024000c7c82 */ /* 0x000fe20008000000 */
[----:B------:R1:W-:Y:S01]  /*23b0*/  UTMALDG.4D.MULTICAST [UR16], [UR52], UR33, desc[UR50] ;  /* 0x00003210340073b4 */ /* 0x0003e20008019821 */
[----:B------:R-:W-:Y:S02]  /*23c0*/  @UP0 UIADD3 UR54, UPT, UPT, UR39, URZ, URZ ;  /* 0x000000ff27360290 */ /* 0x000fe4000fffe0ff */
[----:B------:R-:W-:Y:S01]  /*23d0*/  USEL UR36, UR48, URZ, UP1 ;  /* 0x000000ff30247287 */ /* 0x000fe20008800000 */
[----:B------:R-:W-:Y:S01]  /*23e0*/  UMOV UR13, UR37 ;  /* 0x00000025000d7c82 */ /* 0x000fe20008000000 */
[----:B------:R-:W-:Y:S01]  /*23f0*/  USEL UR37, UR47, URZ, UP0 ;  /* 0x000000ff2f257287 */ /* 0x000fe20008000000 */
[----:B------:R-:W-:Y:S01]  /*2400*/  UMOV UR9, UR25 ;  /* 0x0000001900097c82 */ /* 0x000fe20008000000 */
[----:B------:R-:W-:Y:S01]  /*2410*/  UMOV UR11, UR19 ;  /* 0x00000013000b7c82 */ /* 0x000fe20008000000 */
[----:B------:R-:W-:Y:S01]  /*2420*/  UISETP.GT.U32.AND UP0, UPT, UR49, 0x1, UPT ;  /* 0x000000013100788c */ /* 0x000fe2000bf04070 */
[----:B------:R1:W-:Y:S01]  /*2430*/  UTMALDG.4D.MULTICAST [UR8], [UR52], UR33, desc[UR50] ;  /* 0x00003208340073b4 */ /* 0x0003e20008019821 */
[----:B----4-:R-:W-:Y:S01]  /*2440*/  UMOV UR24, UR41 ;  /* 0x0000002900187c82 */ /* 0x010fe20008000000 */
[----:B------:R-:W-:Y:S01]  /*2450*/  UMOV UR49, UR58 ;  /* 0x0000003a00317c82 */ /* 0x000fe20008000000 */
[----:B------:R-:W-:Y:S05]  /*2460*/  UMOV UR39, UR54 ;  /* 0x0000003600277c82 */ /* 0x000fea0008000000 */
[----:B-1----:R-:W-:Y:S05]  /*2470*/  BRA.U UP0, `(.L_x_36) ;  /* 0xfffffff900f07547 */ /* 0x002fea000b83ffff */
.L_x_30:
[----:B--2---:R-:W-:Y:S01]  /*2480*/  SHF.L.U32 R3, R10, 0x1f, RZ ;  /* 0x0000001f0a037819 */ /* 0x004fe200000006ff */
[----:B------:R-:W-:-:S03]  /*2490*/  NOP ;  /* 0x0000000000007918 */ /* 0x000fc60000000000 */
[----:B------:R-:W2:Y:S02]  /*24a0*/  SYNCS.PHASECHK.TRANS64.TRYWAIT P0, [UR30+0xd0], R3 ;  /* 0x0000d003ff0075a7 */ /* 0x000ea4000800111e */
[----:B--2---:R-:W-:Y:S05]  /*24b0*/  @!P0 BRA `(.L_x_37) ;  /* 0x0000006000888947 */ /* 0x004fea0003800000 */
.L_x_138:
[----:B------:R-:W2:Y:S01]  /*24c0*/  LDS.128 R4, [UR30+0x110] ;  /* 0x0001101eff047984 */ /* 0x000ea20008000c00 */
[----:B------:R-:W-:Y:S01]  /*24d0*/  UIADD3 UR4, UPT, UPT, UR30, 0xd8, URZ ;  /* 0x000000d81e047890 */ /* 0x000fe2000fffe0ff */
[----:B------:R-:W-:Y:S01]  /*24e0*/  ISETP.GE.AND P0, PT, R26, 0x1, PT ;  /* 0x000000011a00780c */ /* 0x000fe20003f06270 */
[----:B------:R-:W-:Y:S01]  /*24f0*/  @!PT LDS RZ, [RZ] ;  /* 0x00000000fffff984 */ /* 0x000fe20000000800 */
[----:B------:R-:W-:Y:S01]  /*2500*/  @!PT LDS RZ, [RZ] ;  /* 0x00000000fffff984 */ /* 0x000fe20000000800 */
[----:B------:R-:W-:Y:S01]  /*2510*/  @!PT LDS RZ, [RZ] ;  /* 0x00000000fffff984 */ /* 0x000fe20000000800 */
[----:B------:R-:W-:Y:S01]  /*2520*/  @!PT LDS RZ, [RZ] ;  /* 0x00000000fffff984 */ /* 0x000fe20000000800 */
[----:B------:R1:W-:Y:S06]  /*2530*/  MEMBAR.ALL.CTA ;  /* 0x0000000000007992 */ /* 0x0003ec0000008000 */
[----:B-1----:R-:W1:Y:S01]  /*2540*/  FENCE.VIEW.ASYNC.S ;  /* 0x00000000000073c6 */ /* 0x002e620000000000 */
[----:B------:R-:W-:-:S09]  /*2550*/  UPRMT UR4, URZ, 0x654, UR4 ;  /* 0x00000654ff047896 */ /* 0x000fd20008000004 */
[----:B-1----:R-:W-:Y:S01]  /*2560*/  SYNCS.ARRIVE.TRANS64.RED.A1T0 RZ, [UR4], RZ ;  /* 0x000000ffffff79a7 */ /* 0x002fe20008100404 */
[----:B--2---:R-:W-:-:S13]  /*2570*/  LOP3.LUT P3, RZ, R6, 0x1, RZ, 0xc0, !PT ;  /* 0x0000000106ff7812 */ /* 0x004fda000786c0ff */
[----:B------:R-:W-:Y:S02]  /*2580*/  @P3 MOV R15, R4 ;  /* 0x00000004000f3202 */ /* 0x000fe40000000f00 */
[----:B------:R-:W-:Y:S01]  /*2590*/  @P3 LOP3.LUT R13, R5, 0xffff, RZ, 0xc0, !PT ;  /* 0x0000ffff050d3812 */ /* 0x000fe200078ec0ff */
[----:B------:R-:W-:Y:S06]  /*25a0*/  @!P0 BRA `(.L_x_38) ;  /* 0x0000000000b88947 */ /* 0x000fec0003800000 */
[----:B------:R-:W1:Y:S01]  /*25b0*/  LDC.64 R4, c[0x0][0xb18] ;  /* 0x0002c600ff047b82 */ /* 0x000e620000000a00 */
[----:B----4-:R-:W-:-:S07]  /*25c0*/  ISETP.NE.AND P2, PT, R26, 0x1, PT ;  /* 0x000000011a00780c */ /* 0x010fce0003f45270 */
[----:B------:R-:W2:Y:S08]  /*25d0*/  LDC.64 R6, c[0x0][0xb10] ;  /* 0x0002c400ff067b82 */ /* 0x000eb00000000a00 */
[----:B------:R-:W4:Y:S08]  /*25e0*/  LDC R8, c[0x0][0xb20] ;  /* 0x0002c800ff087b82 */ /* 0x000f300000000800 */
[----:B------:R-:W3:Y:S01]  /*25f0*/  LDC R14, c[0x0][0xb0c] ;  /* 0x0002c300ff0e7b82 */ /* 0x000ee20000000800 */
[----:B-1----:R-:W-:Y:S01]  /*2600*/  IMAD.HI.U32 R9, R0, R5, RZ ;  /* 0x0000000500097227 */ /* 0x002fe200078e00ff */
[----:B------:R-:W-:-:S03]  /*2610*/  ISETP.NE.AND P0, PT, R4, 0x1, PT ;  /* 0x000000010400780c */ /* 0x000fc60003f05270 */
[----:B------:R-:W-:-:S03]  /*2620*/  IMAD.HI.U32 R5, R13, R5, RZ ;  /* 0x000000050d057227 */ /* 0x000fc600078e00ff */
[----:B------:R-:W1:Y:S01]  /*2630*/  LDC.64 R2, c[0x0][0xb28] ;  /* 0x0002ca00ff027b82 */ /* 0x000e620000000a00 */
[----:B--2---:R-:W-:-:S04]  /*2640*/  IMAD.HI.U32 R16, R11, R6, RZ ;  /* 0x000000060b107227 */ /* 0x004fc800078e00ff */
[----:B------:R-:W-:Y:S01]  /*2650*/  IMAD.HI.U32 R18, R15, R6, RZ ;  /* 0x000000060f127227 */ /* 0x000fe200078e00ff */
[----:B------:R-:W-:Y:S02]  /*2660*/  SHF.R.U32.HI R16, RZ, R7, R16 ;  /* 0x00000007ff107219 */ /* 0x000fe40000011610 */
[-C--:B----4-:R-:W-:Y:S02]  /*2670*/  SHF.R.U32.HI R9, RZ, R8.reuse, R9 ;  /* 0x00000008ff097219 */ /* 0x090fe40000011609 */
[----:B------:R-:W-:Y:S02]  /*2680*/  SHF.R.U32.HI R8, RZ, R8, R5 ;  /* 0x00000008ff087219 */ /* 0x000fe40000011605 */
[----:B------:R-:W-:Y:S02]  /*2690*/  SEL R9, R0, R9, !P0 ;  /* 0x0000000900097207 */ /* 0x000fe40004000000 */
[----:B------:R-:W-:Y:S02]  /*26a0*/  SHF.R.U32.HI R18, RZ, R7, R18 ;  /* 0x00000007ff127219 */ /* 0x000fe40000011612 */
[----:B---3--:R-:W-:-:S02]  /*26b0*/  ISETP.NE.AND P1, PT, R14, 0x1, PT ;  /* 0x000000010e00780c */ /* 0x008fc40003f25270 */
[----:B------:R-:W-:Y:S02]  /*26c0*/  SEL R5, R13, R8, !P0 ;  /* 0x000000080d057207 */ /* 0x000fe40004000000 */
[----:B------:R-:W-:Y:S02]  /*26d0*/  SEL R17, R11, R16, !P1 ;  /* 0x000000100b117207 */ /* 0x000fe40004800000 */
[----:B------:R-:W-:Y:S01]  /*26e0*/  SEL R7, R15, R18, !P1 ;  /* 0x000000120f077207 */ /* 0x000fe20004800000 */
[----:B-1----:R-:W-:-:S04]  /*26f0*/  IMAD.HI.U32 R16, R9, R2, RZ ;  /* 0x0000000209107227 */ /* 0x002fc800078e00ff */
[----:B------:R-:W-:Y:S01]  /*2700*/  IMAD.HI.U32 R6, R17, R2, RZ ;  /* 0x0000000211067227 */ /* 0x000fe200078e00ff */
[----:B------:R-:W-:-:S04]  /*2710*/  @P2 SHF.R.U32.HI R9, RZ, R3, R16 ;  /* 0x00000003ff092219 */ /* 0x000fc80000011610 */
[----:B------:R-:W-:Y:S01]  /*2720*/  @P2 SHF.R.U32.HI R17, RZ, R3, R6 ;  /* 0x00000003ff112219 */ /* 0x000fe20000011606 */
[----:B------:R-:W-:-:S04]  /*2730*/  IMAD R9, R26, R9, RZ ;  /* 0x000000091a097224 */ /* 0x000fc800078e02ff */
[----:B------:R-:W-:Y:S01]  /*2740*/  IMAD R6, R26, R17, RZ ;  /* 0x000000111a067224 */ /* 0x000fe200078e02ff */
[----:B------:R-:W-:-:S04]  /*2750*/  ISETP.GE.AND P0, PT, R5, R9, PT ;  /* 0x000000090500720c */ /* 0x000fc80003f06270 */
[----:B------:R-:W-:Y:S01]  /*2760*/  ISETP.GE.OR P0, PT, R7, R6, P0 ;  /* 0x000000060700720c */ /* 0x000fe20000706670 */
[----:B------:R-:W-:-:S05]  /*2770*/  IMAD.HI.U32 R6, R5, R2, RZ ;  /* 0x0000000205067227 */ /* 0x000fca00078e00ff */
[----:B------:R-:W-:-:S04]  /*2780*/  SHF.R.U32.HI R6, RZ, R3, R6 ;  /* 0x00000003ff067219 */ /* 0x000fc80000011606 */
[----:B------:R-:W-:-:S03]  /*2790*/  SEL R6, R5, R6, !P2 ;  /* 0x0000000605067207 */ /* 0x000fc60005000000 */
[----:B------:R-:W-:-:S04]  /*27a0*/  @!P0 IMAD.HI.U32 R8, R7, R2, RZ ;  /* 0x0000000207088227 */ /* 0x000fc800078e00ff */
[----:B------:R-:W-:Y:S01]  /*27b0*/  IMAD.MOV R2, RZ, RZ, -R6 ;  /* 0x000000ffff027224 */ /* 0x000fe200078e0a06 */
[----:B------:R-:W-:-:S03]  /*27c0*/  @!P0 SHF.R.U32.HI R8, RZ, R3, R8 ;  /* 0x00000003ff088219 */ /* 0x000fc60000011608 */
[----:B------:R-:W-:Y:S01]  /*27d0*/  IMAD R2, R26, R2, R5 ;  /* 0x000000021a027224 */ /* 0x000fe200078e0205 */
[----:B------:R-:W-:Y:S02]  /*27e0*/  @!P0 SEL R3, R7, R8, !P2 ;  /* 0x0000000807038207 */ /* 0x000fe40005000000 */
[----:B------:R-:W-:-:S03]  /*27f0*/  IADD3 R8, PT, PT, -R5, RZ, RZ ;  /* 0x000000ff05087210 */ /* 0x000fc60007ffe1ff */
[--C-:B------:R-:W-:Y:S02]  /*2800*/  @!P0 IMAD.IADD R6, R6, 0x1, -R3.reuse ;  /* 0x0000000106068824 */ /* 0x100fe400078e0a03 */
[----:B------:R-:W-:Y:S01]  /*2810*/  @!P0 IMAD R3, R2, R17, R3 ;  /* 0x0000001102038224 */ /* 0x000fe200078e0203 */
[----:B------:R-:W-:Y:S01]  /*2820*/  IADD3 R2, PT, PT, -R7, RZ, RZ ;  /* 0x000000ff07027210 */ /* 0x000fe20007ffe1ff */
[----:B------:R-:W-:Y:S02]  /*2830*/  @!P0 IMAD R5, R26, R6, R7 ;  /* 0x000000061a058224 */ /* 0x000fe400078e0207 */
[----:B------:R-:W-:Y:S02]  /*2840*/  IMAD R8, R4, R8, R13 ;  /* 0x0000000804087224 */ /* 0x000fe400078e020d */
[----:B------:R-:W-:Y:S02]  /*2850*/  @!P0 IMAD.MOV.U32 R7, RZ, RZ, R3 ;  /* 0x000000ffff078224 */ /* 0x000fe400078e0003 */
[----:B------:R-:W-:-:S02]  /*2860*/  IMAD R2, R14, R2, R15 ;  /* 0x000000020e027224 */ /* 0x000fc400078e020f */
[----:B------:R-:W-:Y:S02]  /*2870*/  IMAD R13, R5, R4, R8 ;  /* 0x00000004050d7224 */ /* 0x000fe400078e0208 */
[----:B------:R-:W-:Y:S02]  /*2880*/  IMAD R15, R7, R14, R2 ;  /* 0x0000000e070f7224 */ /* 0x000fe400078e0202 */
.L_x_38:
[----:B------:R-:W1:Y:S02]  /*2890*/  LDCU UR4, c[0x0][0xb30] ;  /* 0x00016600ff0477ac */ /* 0x000e640008000800 */
[----:B-1----:R-:W-:-:S09]  /*28a0*/  UISETP.NE.AND UP0, UPT, UR4, 0x1, UPT ;  /* 0x000000010400788c */ /* 0x002fd2000bf05270 */
[----:B------:R-:W-:Y:S05]  /*28b0*/  BRA.U UP0, `(.L_x_39) ;  /* 0x0000000100407547 */ /* 0x000fea000b800000 */
[----:B------:R-:W1:Y:S08]  /*28c0*/  LDC.64 R4, c[0x0][0xb10] ;  /* 0x0002c400ff047b82 */ /* 0x000e700000000a00 */
[----:B------:R-:W2:Y:S08]  /*28d0*/  LDC.64 R2, c[0x0][0xb18] ;  /* 0x0002c600ff027b82 */ /* 0x000eb00000000a00 */
[----:B------:R-:W3:Y:S08]  /*28e0*/  LDC R6, c[0x0][0xb20] ;  /* 0x0002c800ff067b82 */ /* 0x000ef00000000800 */
[----:B------:R-:W4:Y:S01]  /*28f0*/  LDC R8, c[0x0][0xb0c] ;  /* 0x0002c300ff087b82 */ /* 0x000f220000000800 */
[----:B-1----:R-:W-:-:S05]  /*2900*/  IMAD.HI.U32 R4, R15, R4, RZ ;  /* 0x000000040f047227 */ /* 0x002fca00078e00ff */
[----:B------:R-:W-:Y:S01]  /*2910*/  SHF.R.U32.HI R4, RZ, R5, R4 ;  /* 0x00000005ff047219 */ /* 0x000fe20000011604 */
[----:B--2---:R-:W-:Y:S01]  /*2920*/  IMAD.HI.U32 R3, R13, R3, RZ ;  /* 0x000000030d037227 */ /* 0x004fe200078e00ff */
[----:B------:R-:W-:-:S04]  /*2930*/  ISETP.NE.AND P0, PT, R2, 0x1, PT ;  /* 0x000000010200780c */ /* 0x000fc80003f05270 */
[----:B---3--:R-:W-:-:S04]  /*2940*/  SHF.R.U32.HI R6, RZ, R6, R3 ;  /* 0x00000006ff067219 */ /* 0x008fc80000011603 */
[----:B------:R-:W-:Y:S02]  /*2950*/  SEL R3, R13, R6, !P0 ;  /* 0x000000060d037207 */ /* 0x000fe40004000000 */
[----:B----4-:R-:W-:-:S04]  /*2960*/  ISETP.NE.AND P1, PT, R8, 0x1, PT ;  /* 0x000000010800780c */ /* 0x010fc80003f25270 */
[----:B------:R-:W-:-:S05]  /*2970*/  SEL R4, R15, R4, !P1 ;  /* 0x000000040f047207 */ /* 0x000fca0004800000 */
[----:B------:R-:W-:Y:S02]  /*2980*/  IMAD.IADD R5, R3, 0x1, -R4 ;  /* 0x0000000103057824 */ /* 0x000fe400078e0a04 */
[----:B------:R-:W-:Y:S02]  /*2990*/  IMAD.IADD R3, R4, 0x1, -R3 ;  /* 0x0000000104037824 */ /* 0x000fe400078e0a03 */
[----:B------:R-:W-:Y:S02]  /*29a0*/  IMAD R15, R5, R8, R15 ;  /* 0x00000008050f7224 */ /* 0x000fe400078e020f */
[----:B------:R-:W-:-:S07]  /*29b0*/  IMAD R13, R3, R2, R13 ;  /* 0x00000002030d7224 */ /* 0x000fce00078e020d */
.L_x_39:
[----:B------:R-:W-:Y:S01]  /*29c0*/  UMOV UR29, UR40 ;  /* 0x00000028001d7c82 */ /* 0x000fe20008000000 */
[----:B------:R-:W-:Y:S01]  /*29d0*/  PLOP3.LUT P0, PT, PT, PT, PT, 0x80, 0x8 ;  /* 0x000000000008781c */ /* 0x000fe20003f0f070 */
[----:B------:R-:W-:Y:S01]  /*29e0*/  IMAD.IADD R19, R15, 0x1, R64 ;  /* 0x000000010f137824 */ /* 0x000fe200078e0240 */
[----:B------:R-:W-:Y:S01]  /*29f0*/  LOP3.LUT R10, R10, 0x1, RZ, 0x3c, !PT ;  /* 0x000000010a0a7812 */ /* 0x000fe200078e3cff */
[----:B------:R-:W-:Y:S01]  /*2a00*/  IMAD.IADD R16, R13, 0x1, R62 ;  /* 0x000000010d107824 */ /* 0x000fe200078e023e */
[----:B------:R-:W-:Y:S09]  /*2a10*/  @P3 BRA `(.L_x_40) ;  /* 0xffffffec00103947 */ /* 0x000ff2000383ffff */
[----:B------:R-:W-:Y:S01]  /*2a20*/  UIADD3 UR30, UPT, UPT, UR30, 0x40, URZ ;  /* 0x000000401e1e7890 */ /* 0x000fe2000fffe0ff */
[----:B------:R-:W-:-:S03]  /*2a30*/  SHF.L.U32 R3, R12, 0x1f, RZ ;  /* 0x0000001f0c037819 */ /* 0x000fc600000006ff */
[----:B------:R-:W-:-:S09]  /*2a40*/  ULEA UR4, UR41, UR30, 0x3 ;  /* 0x0000001e29047291 */ /* 0x000fd2000f8e18ff */
[----:B------:R-:W1:Y:S02]  /*2a50*/  SYNCS.PHASECHK.TRANS64.TRYWAIT P0, [UR4], R3 ;  /* 0x00000003ff0075a7 */ /* 0x000e640008001104 */
[----:B-1----:R-:W-:Y:S05]  /*2a60*/  @!P0 BRA `(.L_x_41) ;  /* 0x0000005c00348947 */ /* 0x002fea0003800000 */
.L_x_140:
[----:B------:R-:W-:-:S04]  /*2a70*/  UIADD3 UR5, UPT, UPT, UR41, 0x1, URZ ;  /* 0x0000000129057890 */ /* 0x000fc8000fffe0ff */
[----:B------:R-:W-:-:S04]  /*2a80*/  UISETP.NE.AND UP0, UPT, UR5, 0x8, UPT ;  /* 0x000000080500788c */ /* 0x000fc8000bf05270 */
[----:B------:R-:W-:Y:S02]  /*2a90*/  USEL UR6, URZ, 0x1, UP0 ;  /* 0x00000001ff067887 */ /* 0x000fe40008000000 */
[----:B------:R-:W-:-:S04]  /*2aa0*/  USEL UR5, UR5, URZ, UP0 ;  /* 0x000000ff05057287 */ /* 0x000fc80008000000 */
[----:B------:R-:W-:Y:S01]  /*2ab0*/  ULEA UR4, UR5, UR30, 0x3 ;  /* 0x0000001e05047291 */ /* 0x000fe2000f8e18ff */
[----:B------:R-:W-:-:S04]  /*2ac0*/  LOP3.LUT R2, R12, UR6, RZ, 0x3c, !PT ;  /* 0x000000060c027c12 */ /* 0x000fc8000f8e3cff */
[----:B-1----:R-:W-:-:S04]  /*2ad0*/  SHF.L.U32 R3, R2, 0x1f, RZ ;  /* 0x0000001f02037819 */ /* 0x002fc800000006ff */
[----:B------:R-:W1:Y:S02]  /*2ae0*/  SYNCS.PHASECHK.TRANS64.TRYWAIT P0, [UR4], R3 ;  /* 0x00000003ff0075a7 */ /* 0x000e640008001104 */
[----:B-1----:R-:W-:Y:S05]  /*2af0*/  @!P0 BRA `(.L_x_42) ;  /* 0x0000005c00288947 */ /* 0x002fea0003800000 */
.L_x_142:
        /* <DEDUP_REMOVED lines=9> */
.L_x_144:
        /* <DEDUP_REMOVED lines=9> */
.L_x_146:
        /* <DEDUP_REMOVED lines=9> */
.L_x_148:
        /* <DEDUP_REMOVED lines=9> */
.L_x_150:
        /* <DEDUP_REMOVED lines=9> */
.L_x_152:
[----:B------:R-:W-:-:S04]  /*2dd0*/  UIADD3 UR5, UPT, UPT, UR5, 0x1, URZ ;  /* 0x0000000105057890 */ /* 0x000fc8000fffe0ff */
[----:B------:R-:W-:-:S04]  /*2de0*/  UISETP.NE.AND UP0, UPT, UR5, 0x8, UPT ;  /* 0x000000080500788c */ /* 0x000fc8000bf05270 */
[----:B------:R-:W-:Y:S02]  /*2df0*/  USEL UR4, URZ, 0x1, UP0 ;  /* 0x00000001ff047887 */ /* 0x000fe40008000000 */
[----:B------:R-:W-:-:S04]  /*2e00*/  USEL UR5, UR5, URZ, UP0 ;  /* 0x000000ff05057287 */ /* 0x000fc80008000000 */
[----:B------:R-:W-:Y:S01]  /*2e10*/  ULEA UR5, UR5, UR30, 0x3 ;  /* 0x0000001e05057291 */ /* 0x000fe2000f8e18ff */
[----:B-1----:R-:W-:-:S04]  /*2e20*/  LOP3.LUT R3, R2, UR4, RZ, 0x3c, !PT ;  /* 0x0000000402037c12 */ /* 0x002fc8000f8e3cff */
[----:B------:R-:W-:Y:S01]  /*2e30*/  SHF.L.U32 R3, R3, 0x1f, RZ ;  /* 0x0000001f03037819 */ /* 0x000fe200000006ff */
[----:B------:R-:W-:-:S07]  /*2e40*/  IMAD.U32 R0, RZ, RZ, UR5 ;  /* 0x00000005ff007e24 */ /* 0x000fce000f8e00ff */
.L_x_48:
[----:B-1----:R1:W2:Y:S02]  /*2e50*/  SYNCS.PHASECHK.TRANS64.TRYWAIT P0, [R0+URZ], R3 ;  /* 0x00000003000075a7 */ /* 0x0022a400080011ff */
[----:B--2---:R-:W-:Y:S05]  /*2e60*/  @!P0 NANOSLEEP.SYNCS 0x989680 ;  /* 0x009896800000895d */ /* 0x004fea0003900000 */
[----:B------:R-:W2:Y:S02]  /*2e70*/  @!P0 SYNCS.PHASECHK.TRANS64 P0, [R0+URZ], R3 ;  /* 0x00000003000085a7 */ /* 0x000ea400080010ff */
[----:B--2---:R-:W-:Y:S05]  /*2e80*/  @P0 EXIT ;  /* 0x000000000000094d */ /* 0x004fea0003800000 */
[----:B------:R-:W-:Y:S05]  /*2e90*/  BRA `(.L_x_48) ;  /* 0xfffffffc00ec7947 */ /* 0x000fea000383ffff */
.L_x_22:
[----:B------:R-:W-:-:S04]  /*2ea0*/  UISETP.NE.AND UP1, UPT, UR45, URZ, UPT ;  /* 0x000000ff2d00728c */ /* 0x000fc8000bf25270 */
[----:B------:R-:W-:-:S09]  /*2eb0*/  UISETP.NE.OR UP1, UPT, UR4, 0x1, UP1 ;  /* 0x000000010400788c */ /* 0x000fd20008f25670 */
[----:B------:R-:W-:Y:S05]  /*2ec0*/  BRA.U UP1, `(.L_x_49) ;  /* 0x0000000101b07547 */ /* 0x000fea000b800000 */
[----:B------:R-:W-:Y:S01]  /*2ed0*/  UMOV UR4, 0x400 ;  /* 0x0000040000047882 */ /* 0x000fe20000000000 */
[----:B------:R-:W-:Y:S01]  /*2ee0*/  HFMA2 R2, -RZ, RZ, 0, 5.9604644775390625e-08 ;  /* 0x00000001ff027431 */ /* 0x000fe200000001ff */
[----:B------:R-:W-:Y:S01]  /*2ef0*/  ULEA UR45, UR45, UR4, 0x18 ;  /* 0x000000042d2d7291 */ /* 0x000fe2000f8ec0ff */
[----:B------:R-:W-:Y:S01]  /*2f00*/  ISETP.GE.U32.AND P0, PT, R8, 0x2, PT ;  /* 0x000000020800780c */ /* 0x000fe20003f06070 */
[----:B------:R-:W-:Y:S02]  /*2f10*/  IMAD.MOV.U32 R3, RZ, RZ, RZ ;  /* 0x000000ffff037224 */ /* 0x000fe400078e00ff */
[----:B------:R-:W-:Y:S02]  /*2f20*/  UIADD3 UR6, UPT, UPT, UR45, 0xd8, URZ ;  /* 0x000000d82d067890 */ /* 0x000fe4000fffe0ff */
[----:B------:R-:W-:Y:S02]  /*2f30*/  UIADD3 UR7, UPT, UPT, UR45, 0xd0, URZ ;  /* 0x000000d02d077890 */ /* 0x000fe4000fffe0ff */
[----:B------:R-:W-:-:S12]  /*2f40*/  UPRMT UR6, URZ, 0x654, UR6 ;  /* 0x00000654ff067896 */ /* 0x000fd80008000006 */
.L_x_52:
[----:B------:R-:W-:Y:S01]  /*2f50*/  SHF.L.U32 R7, R2, 0x1f, RZ ;  /* 0x0000001f02077819 */ /* 0x000fe200000006ff */
[----:B------:R-:W-:Y:S02]  /*2f60*/  IMAD.U32 R9, RZ, RZ, UR7 ;  /* 0x00000007ff097e24 */ /* 0x000fe4000f8e00ff */
[----:B------:R-:W-:Y:S01]  /*2f70*/  @!P0 IMAD.MOV.U32 R5, RZ, RZ, 0x10 ;  /* 0x00000010ff058424 */ /* 0x000fe200078e00ff */
[----:B------:R-:W2:Y:S02]  /*2f80*/  SYNCS.PHASECHK.TRANS64.TRYWAIT P1, [UR45+0xd8], R7 ;  /* 0x0000d807ff0075a7 */ /* 0x000ea4000802112d */
[----:B------:R-:W-:-:S04]  /*2f90*/  PRMT R9, R8, 0x654, R9 ;  /* 0x0000065408097816 */ /* 0x000fc80000000009 */
[----:B------:R-:W-:Y:S01]  /*2fa0*/  SEL R0, R9, R0, !P0 ;  /* 0x0000000009007207 */ /* 0x000fe20004000000 */
[----:B--2---:R-:W-:Y:S06]  /*2fb0*/  @!P1 BRA `(.L_x_50) ;  /* 0x0000005800889947 */ /* 0x004fec0003800000 */
.L_x_154:
[----:B------:R-:W-:Y:S01]  /*2fc0*/  UIADD3 UR4, UPT, UPT, UR45, 0x110, URZ ;  /* 0x000001102d047890 */ /* 0x000fe2000fffe0ff */
[----:B------:R3:W-:Y:S01]  /*2fd0*/  @!P0 SYNCS.ARRIVE.TRANS64.RED RZ, [R0+URZ], R5 ;  /* 0x0000000500ff89a7 */ /* 0x0007e200080004ff */
[----:B------:R-:W-:Y:S01]  /*2fe0*/  UIADD3 UR5, UPT, UPT, UR45, 0xd0, URZ ;  /* 0x000000d02d057890 */ /* 0x000fe2000fffe0ff */
[----:B------:R-:W-:-:S08]  /*2ff0*/  LOP3.LUT R2, R2, 0x1, RZ, 0x3c, !PT ;  /* 0x0000000102027812 */ /* 0x000fd000078e3cff */
[----:B------:R-:W-:Y:S06]  /*3000*/  UGETNEXTWORKID.BROADCAST [UR4], [UR5] ;  /* 0x00000000040073ca */ /* 0x000fec0008000100 */
[----:B---3--:R-:W-:-:S04]  /*3010*/  SHF.L.U32 R5, R3, 0x1f, RZ ;  /* 0x0000001f03057819 */ /* 0x008fc800000006ff */
[----:B------:R-:W3:Y:S02]  /*3020*/  SYNCS.PHASECHK.TRANS64.TRYWAIT P1, [UR45+0xd0], R5 ;  /* 0x0000d005ff0075a7 */ /* 0x000ee4000802112d */
[----:B---3--:R-:W-:Y:S05]  /*3030*/  @!P1 BRA `(.L_x_51) ;  /* 0x0000005800809947 */ /* 0x008fea0003800000 */
.L_x_156:
[----:B--2---:R-:W2:Y:S01]  /*3040*/  LDS.128 R4, [UR45+0x110] ;  /* 0x0001102dff047984 */ /* 0x004ea20008000c00 */
[----:B------:R-:W-:Y:S01]  /*3050*/  LOP3.LUT R3, R3, 0x1, RZ, 0x3c, !PT ;  /* 0x0000000103037812 */ /* 0x000fe200078e3cff */
[----:B------:R-:W-:Y:S01]  /*3060*/  @!PT LDS RZ, [RZ] ;  /* 0x00000000fffff984 */ /* 0x000fe20000000800 */
[----:B------:R-:W-:Y:S01]  /*3070*/  @!PT LDS RZ, [RZ] ;  /* 0x00000000fffff984 */ /* 0x000fe20000000800 */
[----:B------:R-:W-:Y:S01]  /*3080*/  @!PT LDS RZ, [RZ] ;  /* 0x00000000fffff984 */ /* 0x000fe20000000800 */
[----:B------:R-:W-:Y:S01]  /*3090*/  @!PT LDS RZ, [RZ] ;  /* 0x00000000fffff984 */ /* 0x000fe20000000800 */
[----:B------:R3:W-:Y:S06]  /*30a0*/  MEMBAR.ALL.CTA ;  /* 0x0000000000007992 */ /* 0x0007ec0000008000 */
[----:B---3--:R-:W3:Y:S02]  /*30b0*/  FENCE.VIEW.ASYNC.S ;  /* 0x00000000000073c6 */ /* 0x008ee40000000000 */
[----:B---3--:R-:W-:Y:S01]  /*30c0*/  SYNCS.ARRIVE.TRANS64.RED.A1T0 RZ, [UR6], RZ ;  /* 0x000000ffffff79a7 */ /* 0x008fe20008100406 */
[----:B--2---:R-:W-:-:S13]  /*30d0*/  LOP3.LUT P1, RZ, R6, 0x1, RZ, 0xc0, !PT ;  /* 0x0000000106ff7812 */ /* 0x004fda000782c0ff */
[----:B------:R-:W-:Y:S05]  /*30e0*/  @P1 BRA `(.L_x_52) ;  /* 0xfffffffc00981947 */ /* 0x000fea000383ffff */
[----:B------:R-:W-:-:S04]  /*30f0*/  SHF.L.U32 R0, R2, 0x1f, RZ ;  /* 0x0000001f02007819 */ /* 0x000fc800000006ff */
[----:B------:R-:W2:Y:S02]  /*3100*/  SYNCS.PHASECHK.TRANS64 P0, [UR45+0xd8], R0 ;  /* 0x0000d800ff0075a7 */ /* 0x000ea4000800102d */
[----:B-12---:R-:W-:Y:S05]  /*3110*/  @P0 EXIT ;  /* 0x000000000000094d */ /* 0x006fea0003800000 */
[----:B------:R-:W-:-:S07]  /*3120*/  MOV R0, UR45 ;  /* 0x0000002d00007c02 */ /* 0x000fce0008000f00 */
.L_x_53:
[----:B-1----:R-:W-:-:S04]  /*3130*/  SHF.L.U32 R3, R2, 0x1f, RZ ;  /* 0x0000001f02037819 */ /* 0x002fc800000006ff */
[----:B------:R1:W2:Y:S03]  /*3140*/  SYNCS.PHASECHK.TRANS64.TRYWAIT P0, [R0+URZ+0xd8], R3 ;  /* 0x0000d803000075a7 */ /* 0x0002a600080011ff */
[----:B--2---:R-:W-:Y:S05]  /*3150*/  @!P0 NANOSLEEP.SYNCS 0x989680 ;  /* 0x009896800000895d */ /* 0x004fea0003900000 */
[----:B------:R-:W2:Y:S02]  /*3160*/  @!P0 SYNCS.PHASECHK.TRANS64 P0, [R0+URZ+0xd8], R3 ;  /* 0x0000d803000085a7 */ /* 0x000ea400080010ff */
[----:B--2---:R-:W-:Y:S05]  /*3170*/  @P0 EXIT ;  /* 0x000000000000094d */ /* 0x004fea0003800000 */
[----:B------:R-:W-:Y:S05]  /*3180*/  BRA `(.L_x_53) ;  /* 0xfffffffc00e87947 */ /* 0x000fea000383ffff */
.L_x_49:
[----:B------:R-:W-:Y:S05]  /*3190*/  BRA.U UP4, `(.L_x_54) ;  /* 0x0000000d04847547 */ /* 0x000fea000b800000 */
[----:B------:R-:W-:Y:S01]  /*31a0*/  UMOV UR4, 0x40 ;  /* 0x0000004000047882 */ /* 0x000fe20000000000 */
[----:B------:R-:W-:Y:S01]  /*31b0*/  NOP ;  /* 0x0000000000007918 */ /* 0x000fe20000000000 */
[----:B------:R-:W-:Y:S01]  /*31c0*/  ULEA UR4, UR45, UR4, 0x18 ;  /* 0x000000042d047291 */ /* 0x000fe2000f8ec0ff */
[----:B------:R-:W-:Y:S02]  /*31d0*/  UMOV UR5, 0x400 ;  /* 0x0000040000057882 */ /* 0x000fe40000000000 */
[----:B------:R-:W-:-:S06]  /*31e0*/  ULEA UR45, UR45, UR5, 0x18 ;  /* 0x000000052d2d7291 */ /* 0x000fcc000f8ec0ff */
[----:B------:R-:W2:Y:S02]  /*31f0*/  LDS.U8 R2, [UR4+0x1c] ;  /* 0x00001c04ff027984 */ /* 0x000ea40008000000 */
[----:B--2---:R-:W-:-:S13]  /*3200*/  ISETP.NE.AND P0, PT, R2, RZ, PT ;  /* 0x000000ff0200720c */ /* 0x004fda0003f05270 */
[----:B------:R-:W-:Y:S05]  /*3210*/  @P0 BRA `(.L_x_55) ;  /* 0x0000000000580947 */ /* 0x000fea0003800000 */
[----:B------:R-:W-:-:S13]  /*3220*/  ELECT P0, URZ, PT ;  /* 0x0000000000ff782f */ /* 0x000fda0003800000 */
[----:B------:R-:W-:Y:S05]  /*3230*/  @!P0 BRA `(.L_x_56) ;  /* 0x0000000000608947 */ /* 0x000fea0003800000 */
[----:B------:R-:W-:Y:S01]  /*3240*/  UMOV UR5, 0x10 ;  /* 0x0000001000057882 */ /* 0x000fe20000000000 */
[----:B------:R-:W-:Y:S01]  /*3250*/  HFMA2 R2, -RZ, RZ, 0, 5.9604644775390625e-08 ;  /* 0x00000001ff027431 */ /* 0x000fe200000001ff */
[----:B------:R-:W-:-:S03]  /*3260*/  MOV R3, 0xffff ;  /* 0x0000ffff00037802 */ /* 0x000fc60000000f00 */
[----:B------:R-:W-:Y:S04]  /*3270*/  DEPBAR.LE SB2, 0x36 ;  /* 0x0000ad800000791a */ /* 0x000fe80000000000 */
[----:B------:R-:W2:Y:S02]  /*3280*/  UTCATOMSWS.FIND_AND_SET.ALIGN UP0, UR5, UR5 ;  /* 0x00000005000575e3 */ /* 0x000ea40008000800 */
[----:B--2---:R-:W-:Y:S01]  /*3290*/  MOV R4, UR5 ;  /* 0x0000000500047c02 */ /* 0x004fe20008000f00 */
[----:B------:R-:W-:Y:S06]  /*32a0*/  BRA.U UP0, `(.L_x_57) ;  /* 0x0000000100187547 */ /* 0x000fec000b800000 */
.L_x_58:
[----:B------:R-:W-:Y:S05]  /*32b0*/  NANOSLEEP 0x64 ;  /* 0x000000640000795d */ /* 0x000fea0003800000 */
[----:B------:R-:W-:-:S05]  /*32c0*/  UMOV UR5, 0x10 ;  /* 0x0000001000057882 */ /* 0x000fca0000000000 */
[----:B------:R-:W-:Y:S04]  /*32d0*/  DEPBAR.LE SB2, 0x36 ;  /* 0x0000ad800000791a */ /* 0x000fe80000000000 */
[----:B------:R-:W2:Y:S02]  /*32e0*/  UTCATOMSWS.FIND_AND_SET.ALIGN UP0, UR5, UR5 ;  /* 0x00000005000575e3 */ /* 0x000ea40008000800 */
[----:B--2---:R-:W-:Y:S01]  /*32f0*/  MOV R4, UR5 ;  /* 0x0000000500047c02 */ /* 0x004fe20008000f00 */
[----:B------:R-:W-:Y:S05]  /*3300*/  BRA.U !UP0, `(.L_x_58) ;  /* 0xfffffffd08e87547 */ /* 0x000fea000b83ffff */
.L_x_57:
[-C--:B------:R-:W-:Y:S02]  /*3310*/  SHF.L.U32 R3, R3, R4.reuse, RZ ;  /* 0x0000000403037219 */ /* 0x080fe400000006ff */
[----:B------:R-:W-:Y:S01]  /*3320*/  SHF.L.U32 R2, R2, R4, RZ ;  /* 0x0000000402027219 */ /* 0x000fe200000006ff */
[----:B------:R-:W-:Y:S02]  /*3330*/  IMAD.SHL.U32 R4, R4, 0x20, RZ ;  /* 0x0000002004047824 */ /* 0x000fe400078e00ff */
[----:B------:R2:W-:Y:S04]  /*3340*/  ATOMS.OR RZ, [UR4+0x14], R3 ;  /* 0x00001403ffff798c */ /* 0x0005e8000b000004 */
[----:B------:R2:W-:Y:S04]  /*3350*/  ATOMS.OR RZ, [UR4+0x18], R2 ;  /* 0x00001802ffff798c */ /* 0x0005e8000b000004 */
[----:B------:R2:W-:Y:S01]  /*3360*/  STS [UR45+0x120], R4 ;  /* 0x00012004ff007988 */ /* 0x0005e2000800082d */
[----:B------:R-:W-:Y:S05]  /*3370*/  BRA `(.L_x_56) ;  /* 0x0000000000107947 */ /* 0x000fea0003800000 */
.L_x_55:
[----:B------:R-:W-:-:S05]  /*3380*/  MOV R2, 0xffffffff ;  /* 0xffffffff00027802 */ /* 0x000fca0000000f00 */
[----:B------:R2:W-:Y:S02]  /*3390*/  STS [UR45+0x120], R2 ;  /* 0x00012002ff007988 */ /* 0x0005e4000800082d */
[----:B--2---:R-:W-:Y:S02]  /*33a0*/  MOV R2, 0x33c0 ;  /* 0x000033c000027802 */ /* 0x004fe40000000f00 */
[----:B-1---5:R-:W-:Y:S05]  /*33b0*/  CALL.REL.NOINC `($__internal_1_$__cuda_sm10x_tcgen05_guardrail_trap_phase_invalid_during_alloc) ;  /* 0x0000005c00947944 */ /* 0x022fea0003c00000 */
.L_x_56:
[----:B------:R-:W-:Y:S05]  /*33c0*/  WARPSYNC.ALL ;  /* 0x0000000000007948 */ /* 0x000fea0003800000 */
[----:B------:R-:W3:Y:S01]  /*33d0*/  S2UR UR6, SR_CgaCtaId ;  /* 0x00000000000679c3 */ /* 0x000ee20000008800 */
[----:B------:R-:W-:Y:S01]  /*33e0*/  UMOV UR4, 0x400 ;  /* 0x0000040000047882 */ /* 0x000fe20000000000 */
[----:B------:R-:W-:-:S06]  /*33f0*/  NOP ;  /* 0x0000000000007918 */ /* 0x000fcc0000000000 */
[----:B------:R-:W-:Y:S06]  /*3400*/  BAR.ARV 0x6, 0xa0 ;  /* 0x0182800000007b1d */ /* 0x000fec0000002000 */
[----:B------:R-:W-:Y:S01]  /*3410*/  LOP3.LUT R0, R0, 0xffff, RZ, 0xc0, !PT ;  /* 0x0000ffff00007812 */ /* 0x000fe200078ec0ff */
[----:B------:R-:W-:Y:S01]  /*3420*/  IMAD.MOV.U32 R9, RZ, RZ, 0x1 ;  /* 0x00000001ff097424 */ /* 0x000fe200078e00ff */
[----:B------:R-:W-:Y:S01]  /*3430*/  UMOV UR16, URZ ;  /* 0x000000ff00107c82 */ /* 0x000fe20008000000 */
[----:B------:R-:W-:Y:S01]  /*3440*/  IMAD.MOV.U32 R8, RZ, RZ, RZ ;  /* 0x000000ffff087224 */ /* 0x000fe200078e00ff */
[----:B------:R-:W-:Y:S01]  /*3450*/  R2UR UR9, R0 ;  /* 0x00000000000972ca */ /* 0x000fe200000e0000 */
[----:B--2---:R-:W-:Y:S01]  /*3460*/  IMAD.MOV.U32 R3, RZ, RZ, RZ ;  /* 0x000000ffff037224 */ /* 0x004fe200078e00ff */
[----:B------:R-:W-:Y:S01]  /*3470*/  UMOV UR15, URZ ;  /* 0x000000ff000f7c82 */ /* 0x000fe20008000000 */
[----:B------:R-:W-:Y:S01]  /*3480*/  UMOV UR24, 0x0 ;  /* 0x0000000000187882 */ /* 0x000fe20000000000 */
[----:B------:R-:W-:Y:S01]  /*3490*/  UMOV UR25, 0x4210010 ;  /* 0x0421001000197882 */ /* 0x000fe20000000000 */
[----:B------:R-:W-:Y:S01]  /*34a0*/  UMOV UR22, 0x0 ;  /* 0x0000000000167882 */ /* 0x000fe20000000000 */
[----:B---3--:R-:W-:Y:S01]  /*34b0*/  ULEA UR6, UR6, UR4, 0x18 ;  /* 0x0000000406067291 */ /* 0x008fe2000f8ec0ff */
[----:B------:R-:W2:Y:S03]  /*34c0*/  LDCU.64 UR4, c[0x0][0x388] ;  /* 0x00007100ff0477ac */ /* 0x000ea60008000a00 */
[----:B------:R-:W-:-:S02]  /*34d0*/  UIADD3 UR10, UPT, UPT, UR6, 0x4400, URZ ;  /* 0x00004400060a7890 */ /* 0x000fc4000fffe0ff */
[----:B------:R-:W-:-:S03]  /*34e0*/  UIADD3 UR11, UPT, UPT, UR6, 0x14400, URZ ;  /* 0x00014400060b7890 */ /* 0x000fc6000fffe0ff */
[----:B------:R-:W3:Y:S01]  /*34f0*/  LDS R2, [UR6+0x120] ;  /* 0x00012006ff027984 */ /* 0x000ee20008000800 */
[----:B------:R-:W-:Y:S02]  /*3500*/  USHF.R.U32.HI UR10, URZ, 0x4, UR10 ;  /* 0x00000004ff0a7899 */ /* 0x000fe4000801160a */
[----:B------:R-:W-:Y:S02]  /*3510*/  USHF.R.U32.HI UR11, URZ, 0x4, UR11 ;  /* 0x00000004ff0b7899 */ /* 0x000fe4000801160b */
[----:B------:R-:W-:Y:S02]  /*3520*/  ULOP3.LUT UR10, UR10, 0x3fff, URZ, 0xc0, !UPT ;  /* 0x00003fff0a0a7892 */ /* 0x000fe4000f8ec0ff */
[----:B------:R-:W-:Y:S02]  /*3530*/  ULOP3.LUT UR11, UR11, 0x3fff, URZ, 0xc0, !UPT ;  /* 0x00003fff0b0b7892 */ /* 0x000fe4000f8ec0ff */
[----:B------:R-:W-:Y:S02]  /*3540*/  ULOP3.LUT UR10, UR10, 0x10000, URZ, 0xfc, !UPT ;  /* 0x000100000a0a7892 */ /* 0x000fe4000f8efcff */
[----:B--2---:R-:W-:-:S02]  /*3550*/  UIADD3 UR7, UPT, UPT, UR4, 0x3f, URZ ;  /* 0x0000003f04077890 */ /* 0x004fc4000fffe0ff */
[----:B------:R-:W-:Y:S02]  /*3560*/  ULOP3.LUT UR11, UR11, 0x2000000, URZ, 0xfc, !UPT ;  /* 0x020000000b0b7892 */ /* 0x000fe4000f8efcff */
[----:B------:R-:W-:Y:S01]  /*3570*/  USHF.R.S32.HI UR4, URZ, 0x1f, UR7 ;  /* 0x0000001fff047899 */ /* 0x000fe20008011407 */
[----:B------:R-:W-:Y:S01]  /*3580*/  UMOV UR23, 0x4210010 ;  /* 0x0421001000177882 */ /* 0x000fe20000000000 */
[----:B------:R-:W-:Y:S02]  /*3590*/  UMOV UR20, 0x0 ;  /* 0x0000000000147882 */ /* 0x000fe40000000000 */
[----:B------:R-:W-:Y:S01]  /*35a0*/  ULEA.HI UR7, UR4, UR7, URZ, 0x6 ;  /* 0x0000000704077291 */ /* 0x000fe2000f8f30ff */
[----:B------:R-:W-:Y:S01]  /*35b0*/  UMOV UR21, 0x4210010 ;  /* 0x0421001000157882 */ /* 0x000fe20000000000 */
[----:B------:R-:W-:Y:S02]  /*35c0*/  UMOV UR18, 0x0 ;  /* 0x0000000000127882 */ /* 0x000fe40000000000 */
[----:B------:R-:W-:Y:S01]  /*35d0*/  USHF.R.S32.HI UR7, URZ, 0x6, UR7 ;  /* 0x00000006ff077899 */ /* 0x000fe20008011407 */
[----:B------:R-:W-:-:S02]  /*35e0*/  UMOV UR19, 0x4210010 ;  /* 0x0421001000137882 */ /* 0x000fc40000000000 */
[----:B------:R-:W2:Y:S01]  /*35f0*/  LDCU UR4, c[0x0][0x390] ;  /* 0x00007200ff0477ac */ /* 0x000ea20008000800 */
[----:B------:R-:W-:Y:S02]  /*3600*/  UIMAD UR7, UR7, UR5, URZ ;  /* 0x00000005070772a4 */ /* 0x000fe4000f8e02ff */
[----:B------:R-:W-:-:S04]  /*3610*/  UIADD3 UR5, UPT, UPT, UR6, 0xd8, URZ ;  /* 0x000000d806057890 */ /* 0x000fc8000fffe0ff */
[----:B------:R-:W-:Y:S01]  /*3620*/  UPRMT UR5, URZ, 0x654, UR5 ;  /* 0x00000654ff057896 */ /* 0x000fe20008000005 */
[C---:B---3--:R-:W-:Y:S01]  /*3630*/  VIADD R5, R2.reuse, 0x80 ;  /* 0x0000008002057836 */ /* 0x048fe20000000000 */
[----:B------:R-:W-:Y:S01]  /*3640*/  LOP3.LUT R4, R2, 0xffff, RZ, 0xc0, !PT ;  /* 0x0000ffff02047812 */ /* 0x000fe200078ec0ff */
[----:B--2---:R-:W-:-:S03]  /*3650*/  UIMAD UR4, UR7, UR4, URZ ;  /* 0x00000004070472a4 */ /* 0x004fc6000f8e02ff */
[----:B------:R-:W-:Y:S01]  /*3660*/  LOP3.LUT R5, R5, 0xffff, RZ, 0xc0, !PT ;  /* 0x0000ffff05057812 */ /* 0x000fe200078ec0ff */
[----:B------:R-:W-:-:S04]  /*3670*/  UIADD3 UR17, UPT, UPT, UR4, -0x1, URZ ;  /* 0xffffffff04117890 */ /* 0x000fc8000fffe0ff */
[----:B------:R2:W-:Y:S01]  /*3680*/  STL.64 [R1], R4 ;  /* 0x0000000401007387 */ /* 0x0005e20000100a00 */
[----:B------:R-:W-:-:S11]  /*3690*/  UISETP.GE.AND UP2, UPT, UR4, 0x1, UPT ;  /* 0x000000010400788c */ /* 0x000fd6000bf46270 */
.L_x_65:
[----:B--2---:R-:W-:-:S04]  /*36a0*/  SHF.L.U32 R5, R8, 0x1f, RZ ;  /* 0x0000001f08057819 */ /* 0x004fc800000006ff */
[----:B------:R-:W2:Y:S02]  /*36b0*/  SYNCS.PHASECHK.TRANS64.TRYWAIT P0, [UR6+0xd0], R5 ;  /* 0x0000d005ff0075a7 */ /* 0x000ea40008001106 */
[----:B--234-:R-:W-:Y:S05]  /*36c0*/  @!P0 BRA `(.L_x_59) ;  /* 0x0000005000f48947 */ /* 0x01cfea0003800000 */
.L_x_158:
[----:B--2---:R-:W2:Y:S01]  /*36d0*/  LDS.128 R4, [UR6+0x110] ;  /* 0x00011006ff047984 */ /* 0x004ea20008000c00 */
[----:B------:R-:W-:Y:S01]  /*36e0*/  ULEA UR8, UR16, UR6, 0x3 ;  /* 0x0000000610087291 */ /* 0x000fe2000f8e18ff */
[----:B------:R-:W-:Y:S01]  /*36f0*/  SHF.L.U32 R0, R9, 0x1f, RZ ;  /* 0x0000001f09007819 */ /* 0x000fe200000006ff */
[----:B------:R-:W-:Y:S01]  /*3700*/  @!PT LDS RZ, [RZ] ;  /* 0x00000000fffff984 */ /* 0x000fe20000000800 */
[----:B------:R-:W-:Y:S01]  /*3710*/  @!PT LDS RZ, [RZ] ;  /* 0x00000000fffff984 */ /* 0x000fe20000000800 */
[----:B------:R-:W-:Y:S01]  /*3720*/  @!PT LDS RZ, [RZ] ;  /* 0x00000000fffff984 */ /* 0x000fe20000000800 */
[----:B------:R-:W-:Y:S01]  /*3730*/  @!PT LDS RZ, [RZ] ;  /* 0x00000000fffff984 */ /* 0x000fe20000000800 */
[----:B------:R3:W-:Y:S06]  /*3740*/  MEMBAR.ALL.CTA ;  /* 0x0000000000007992 */ /* 0x0007ec0000008000 */
[----:B---3--:R-:W3:Y:S02]  /*3750*/  FENCE.VIEW.ASYNC.S ;  /* 0x00000000000073c6 */ /* 0x008ee40000000000 */
[----:B---3--:R-:W-:Y:S01]  /*3760*/  SYNCS.ARRIVE.TRANS64.RED.A1T0 RZ, [UR5], RZ ;  /* 0x000000ffffff79a7 */ /* 0x008fe20008100405 */
[----:B------:R-:W3:Y:S01]  /*3770*/  SYNCS.PHASECHK.TRANS64.TRYWAIT P0, [UR8+0xf0], R0 ;  /* 0x0000f000ff0075a7 */ /* 0x000ee20008001108 */
[----:B--2---:R-:W-:Y:S01]  /*3780*/  LOP3.LUT P3, RZ, R6, 0x1, RZ, 0xc0, !PT ;  /* 0x0000000106ff7812 */ /* 0x004fe2000786c0ff */
[----:B---3--:R-:W-:-:S12]  /*3790*/  @!P0 BRA `(.L_x_60) ;  /* 0x0000005000d88947 */ /* 0x008fd80003800000 */
.L_x_160:
[----:B------:R-:W-:Y:S05]  /*37a0*/  BRA.U !UP2, `(.L_x_61) ;  /* 0x000000010af07547 */ /* 0x000fea000b800000 */
[----:B--2---:R-:W-:Y:S01]  /*37b0*/  IMAD.U32 R0, RZ, RZ, UR16 ;  /* 0x00000010ff007e24 */ /* 0x004fe2000f8e00ff */
[----:B------:R-:W-:-:S04]  /*37c0*/  ULEA UR4, UR15, UR6, 0x3 ;  /* 0x000000060f047291 */ /* 0x000fc8000f8e18ff */
[----:B------:R-:W-:Y:S02]  /*37d0*/  LEA R4, R0, R1, 0x2 ;  /* 0x0000000100047211 */ /* 0x000fe400078e10ff */
[----:B------:R-:W-:-:S04]  /*37e0*/  SHF.L.U32 R0, R3, 0x1f, RZ ;  /* 0x0000001f03007819 */ /* 0x000fc800000006ff */
[----:B------:R-:W5:Y:S01]  /*37f0*/  LDL R4, [R4] ;  /* 0x0000000004047983 */ /* 0x000f620000100800 */
[----:B------:R2:W3:Y:S01]  /*3800*/  SYNCS.PHASECHK.TRANS64.TRYWAIT P2, [UR4], R0 ;  /* 0x00000000ff0075a7 */ /* 0x0004e20008041104 */
[----:B------:R-:W-:Y:S01]  /*3810*/  UPLOP3.LUT UP3, UPT, UPT, UPT, UPT, 0x40, 0x4 ;  /* 0x000000000004789c */ /* 0x000fe20003f6e870 */
[----:B------:R-:W-:Y:S01]  /*3820*/  UMOV UR14, UR17 ;  /* 0x00000011000e7c82 */ /* 0x000fe20008000000 */
[----:B------:R-:W-:-:S09]  /*3830*/  UMOV UR13, UR15 ;  /* 0x0000000f000d7c82 */ /* 0x000fd20008000000 */
.L_x_64:
[----:B----4-:R-:W-:Y:S01]  /*3840*/  ULEA UR7, UR13, UR6, 0x3 ;  /* 0x000000060d077291 */ /* 0x010fe2000f8e18ff */
[----:B--23--:R-:W-:Y:S11]  /*3850*/  @P2 BRA `(.L_x_62) ;  /* 0x00000000000c2947 */ /* 0x00cff60003800000 */
[----:B------:R-:W-:Y:S04]  /*3860*/  SHF.L.U32 R5, R3, 0x1f, RZ ;  /* 0x0000001f03057819 */ /* 0x000fe800000006ff */
[----:B------:R-:W3:Y:S02]  /*3870*/  SYNCS.PHASECHK.TRANS64.TRYWAIT P0, [UR7], R5 ;  /* 0x00000005ff0075a7 */ /* 0x000ee40008001107 */
[----:B---3--:R-:W-:Y:S05]  /*3880*/  @!P0 BRA `(.L_x_63) ;  /* 0x0000005000b48947 */ /* 0x008fea0003800000 */
.L_x_62:
[----:B------:R-:W-:Y:S01]  /*3890*/  UISETP.NE.AND UP0, UPT, UR14, URZ, UPT ;  /* 0x000000ff0e00728c */ /* 0x000fe2000bf05270 */
[----:B------:R-:W-:Y:S01]  /*38a0*/  PLOP3.LUT P2, PT, PT, PT, PT, 0x80, 0x8 ;  /* 0x000000000008781c */ /* 0x000fe20003f4f070 */
[----:B------:R-:W-:Y:S01]  /*38b0*/  UIADD3 UR15, UPT, UPT, UR13, 0x1, URZ ;  /* 0x000000010d0f7890 */ /* 0x000fe2000fffe0ff */
[----:B------:R-:W-:Y:S03]  /*38c0*/  ELECT P1, URZ, PT ;  /* 0x0000000000ff782f */ /* 0x000fe60003820000 */
[----:B------:R-:W-:Y:S01]  /*38d0*/  UISETP.NE.AND UP1, UPT, UR15, 0x8, UPT ;  /* 0x000000080f00788c */ /* 0x000fe2000bf25270 */
[----:B------:R-:W-:Y:S01]  /*38e0*/  PLOP3.LUT P0, PT, PT, PT, UP0, 0x80, 0x8 ;  /* 0x000000000008781c */ /* 0x000fe20003f0f008 */
[----:B------:R-:W-:Y:S02]  /*38f0*/  ULEA UR26, UR13, UR11, 0xa ;  /* 0x0000000b0d1a7291 */ /* 0x000fe4000f8e50ff */
[----:B------:R-:W-:Y:S02]  /*3900*/  USEL UR12, URZ, 0x1, UP1 ;  /* 0x00000001ff0c7887 */ /* 0x000fe40008800000 */
[----:B------:R-:W-:Y:S02]  /*3910*/  USEL UR15, UR15, URZ, UP1 ;  /* 0x000000ff0f0f7287 */ /* 0x000fe40008800000 */
[----:B------:R-:W-:Y:S02]  /*3920*/  ULEA UR28, UR13, UR10, 0x9 ;  /* 0x0000000a0d1c7291 */ /* 0x000fe4000f8e48ff */
[----:B------:R-:W-:Y:S01]  /*3930*/  @UP0 ULEA UR4, UR15, UR6, 0x3 ;  /* 0x000000060f040291 */ /* 0x000fe2000f8e18ff */
[----:B------:R-:W-:Y:S01]  /*3940*/  LOP3.LUT R3, R3, UR12, RZ, 0x3c, !PT ;  /* 0x0000000c03037c12 */ /* 0x000fe2000f8e3cff */
[----:B------:R-:W-:Y:S02]  /*3950*/  UIADD3 UR36, UPT, UPT, UR26, 0x80, URZ ;  /* 0x000000801a247890 */ /* 0x000fe4000fffe0ff */
[----:B------:R-:W-:Y:S01]  /*3960*/  UIADD3 UR34, UPT, UPT, UR28, 0x2, URZ ;  /* 0x000000021c227890 */ /* 0x000fe2000fffe0ff */
[----:B--2---:R-:W-:Y:S01]  /*3970*/  @P0 SHF.L.U32 R0, R3, 0x1f, RZ ;  /* 0x0000001f03000819 */ /* 0x004fe200000006ff */
[----:B------:R-:W-:Y:S02]  /*3980*/  UIADD3 UR32, UPT, UPT, UR26, 0x100, URZ ;  /* 0x000001001a207890 */ /* 0x000fe4000fffe0ff */
[----:B------:R-:W-:Y:S01]  /*3990*/  UIADD3 UR30, UPT, UPT, UR28, 0x4, URZ ;  /* 0x000000041c1e7890 */ /* 0x000fe2000fffe0ff */
[----:B------:R4:W2:Y:S01]  /*39a0*/  @P0 SYNCS.PHASECHK.TRANS64.TRYWAIT P2, [UR4], R0 ;  /* 0x00000000ff0005a7 */ /* 0x0008a20008041104 */
[----:B------:R-:W-:Y:S02]  /*39b0*/  ELECT P0, URZ, PT ;  /* 0x0000000000ff782f */ /* 0x000fe40003800000 */
[C---:B-----5:R-:W-:Y:S01]  /*39c0*/  @P1 R2UR.BROADCAST UR4, R4.reuse ;  /* 0x00000000040412ca */ /* 0x060fe200008e0000 */
[----:B------:R-:W-:Y:S10]  /*39d0*/  UIADD3 UR7, UPT, UPT, UR7, 0x40, URZ ;  /* 0x0000004007077890 */ /* 0x000ff4000fffe0ff */
[C---:B------:R-:W-:Y:S02]  /*39e0*/  @P0 R2UR.BROADCAST UR12, R4.reuse ;  /* 0x00000000040c02ca */ /* 0x040fe400008e0000 */
[----:B------:R-:W-:Y:S01]  /*39f0*/  ELECT P0, URZ, PT ;  /* 0x0000000000ff782f */ /* 0x000fe20003800000 */
[----:B------:R-:W-:Y:S01]  /*3a00*/  UMOV UR27, 0x40004040 ;  /* 0x40004040001b7882 */ /* 0x000fe20000000000 */
[----:B------:R-:W-:Y:S01]  /*3a10*/  UMOV UR29, 0x40004040 ;  /* 0x40004040001d7882 */ /* 0x000fe20000000000 */
[----:B------:R-:W-:Y:S01]  /*3a20*/  UMOV UR37, 0x40004040 ;  /* 0x4000404000257882 */ /* 0x000fe20000000000 */
[----:B------:R-:W-:Y:S01]  /*3a30*/  UMOV UR35, 0x40004040 ;  /* 0x4000404000237882 */ /* 0x000fe20000000000 */
[----:B------:R-:W-:Y:S01]  /*3a40*/  UMOV UR33, 0x40004040 ;  /* 0x4000404000217882 */ /* 0x000fe20000000000 */
[----:B------:R-:W-:Y:S01]  /*3a50*/  UMOV UR31, 0x40004040 ;  /* 0x40004040001f7882 */ /* 0x000fe20000000000 */
[----:B------:R-:W-:Y:S01]  /*3a60*/  UMOV UR13, UR15 ;  /* 0x0000000f000d7c82 */ /* 0x000fe20008000000 */
[----:B------:R3:W-:Y:S01]  /*3a70*/  UTCHMMA gdesc[UR28], gdesc[UR26], tmem[UR4], tmem[UR24], idesc[UR25], UP3 ;  /* 0x00ff181a1c0075ea */ /* 0x0007e20009800004 */
[----:B------:R-:W-:Y:S02]  /*3a80*/  UPLOP3.LUT UP3, UPT, UPT, UPT, UPT, 0x80, 0x8 ;  /* 0x000000000008789c */ /* 0x000fe40003f6f070 */
[----:B------:R1:W-:Y:S01]  /*3a90*/  UTCHMMA gdesc[UR34], gdesc[UR36], tmem[UR12], tmem[UR22], idesc[UR23], UPT ;  /* 0x00ff1624220075ea */ /* 0x0003e2000b80000c */
[----:B---3--:R-:W-:Y:S01]  /*3aa0*/  UIADD3 UR26, UPT, UPT, UR26, 0x180, URZ ;  /* 0x000001801a1a7890 */ /* 0x008fe2000fffe0ff */
[C---:B------:R-:W-:Y:S02]  /*3ab0*/  @P0 R2UR.BROADCAST UR4, R4.reuse ;  /* 0x00000000040402ca */ /* 0x040fe400008e0000 */
[----:B------:R-:W-:Y:S11]  /*3ac0*/  ELECT P0, URZ, PT ;  /* 0x0000000000ff782f */ /* 0x000ff60003800000 */
[----:B------:R-:W-:Y:S02]  /*3ad0*/  @!UPT UIADD3 URZ, UPT, UPT, URZ, URZ, URZ ;  /* 0x000000fffffff290 */ /* 0x000fe4000fffe0ff */
[----:B-1----:R-:W-:Y:S01]  /*3ae0*/  @P0 R2UR.BROADCAST UR12, R4 ;  /* 0x00000000040c02ca */ /* 0x002fe200008e0000 */
[----:B------:R-:W-:Y:S01]  /*3af0*/  UIADD3 UR28, UPT, UPT, UR28, 0x6, URZ ;  /* 0x000000061c1c7890 */ /* 0x000fe2000fffe0ff */
[----:B------:R1:W-:Y:S11]  /*3b00*/  UTCHMMA gdesc[UR30], gdesc[UR32], tmem[UR4], tmem[UR20], idesc[UR21], UPT ;  /* 0x00ff14201e0075ea */ /* 0x0003f6000b800004 */
[----:B------:R4:W-:Y:S01]  /*3b10*/  UTCHMMA gdesc[UR28], gdesc[UR26], tmem[UR12], tmem[UR18], idesc[UR19], UPT ;  /* 0x00ff121a1c0075ea */ /* 0x0009e2000b80000c */
[----:B------:R4:W-:Y:S01]  /*3b20*/  UTCBAR.MULTICAST [UR7], URZ, UR9 ;  /* 0x000000ff070073e9 */ /* 0x0009e20008000809 */
[----:B-1----:R-:W-:Y:S02]  /*3b30*/  UIADD3 UR4, UPT, UPT, UR14, 0x1, URZ ;  /* 0x000000010e047890 */ /* 0x002fe4000fffe0ff */
[----:B------:R-:W-:Y:S02]  /*3b40*/  UIADD3 UR14, UPT, UPT, UR14, -0x1, URZ ;  /* 0xffffffff0e0e7890 */ /* 0x000fe4000fffe0ff */
[----:B------:R-:W-:Y:S09]  /*3b50*/  UISETP.GT.U32.AND UP0, UPT, UR4, 0x1, UPT ;  /* 0x000000010400788c */ /* 0x000ff2000bf04070 */
[----:B------:R-:W-:Y:S05]  /*3b60*/  BRA.U UP0, `(.L_x_64) ;  /* 0xfffffffd00347547 */ /* 0x000fea000b83ffff */
.L_x_61:
[----:B------:R-:W-:Y:S01]  /*3b70*/  UIADD3 UR16, UPT, UPT, UR16, 0x1, URZ ;  /* 0x0000000110107890 */ /* 0x000fe2000fffe0ff */
[----:B------:R-:W-:Y:S01]  /*3b80*/  LOP3.LUT R8, R8, 0x1, RZ, 0x3c, !PT ;  /* 0x0000000108087812 */ /* 0x000fe200078e3cff */
[----:B------:R-:W-:Y:S02]  /*3b90*/  UIADD3 UR8, UPT, UPT, UR8, 0xe0, URZ ;  /* 0x000000e008087890 */ /* 0x000fe4000fffe0ff */
[----:B------:R-:W-:-:S04]  /*3ba0*/  UISETP.NE.AND UP0, UPT, UR16, 0x2, UPT ;  /* 0x000000021000788c */ /* 0x000fc8000bf05270 */
[----:B------:R-:W-:Y:S02]  /*3bb0*/  USEL UR4, URZ, 0x1, UP0 ;  /* 0x00000001ff047887 */ /* 0x000fe40008000000 */
[----:B------:R-:W-:Y:S01]  /*3bc0*/  USEL UR16, UR16, URZ, UP0 ;  /* 0x000000ff10107287 */ /* 0x000fe20008000000 */
[----:B------:R3:W-:Y:S03]  /*3bd0*/  UTCBAR [UR8], URZ ;  /* 0x000000ff080073e9 */ /* 0x0007e600080000ff */
[----:B------:R-:W-:Y:S01]  /*3be0*/  LOP3.LUT R9, R9, UR4, RZ, 0x3c, !PT ;  /* 0x0000000409097c12 */ /* 0x000fe2000f8e3cff */
[----:B------:R-:W-:Y:S07]  /*3bf0*/  @P3 BRA `(.L_x_65) ;  /* 0xfffffff800a83947 */ /* 0x000fee000383ffff */
[----:B------:R-:W1:Y:S01]  /*3c00*/  S2UR UR4, SR_CgaCtaId ;  /* 0x00000000000479c3 */ /* 0x000e620000008800 */
[----:B------:R-:W-:Y:S01]  /*3c10*/  ELECT P0, URZ, PT ;  /* 0x0000000000ff782f */ /* 0x000fe20003800000 */
[----:B--2-4-:R-:W-:Y:S01]  /*3c20*/  IMAD.MOV.U32 R0, RZ, RZ, 0x1 ;  /* 0x00000001ff007424 */ /* 0x014fe200078e00ff */
[----:B------:R-:W-:Y:S01]  /*3c30*/  UIADD3 UR6, UPT, UPT, UR6, 0xf0, URZ ;  /* 0x000000f006067890 */ /* 0x000fe2000fffe0ff */
[----:B------:R-:W-:Y:S01]  /*3c40*/  SHF.L.U32 R3, R9, 0x1f, RZ ;  /* 0x0000001f09037819 */ /* 0x000fe200000006ff */
[----:B------:R-:W-:-:S03]  /*3c50*/  UMOV UR5, 0x40 ;  /* 0x0000004000057882 */ /* 0x000fc60000000000 */
[----:B------:R-:W-:Y:S01]  /*3c60*/  UVIRTCOUNT.DEALLOC.SMPOOL 0x80 ;  /* 0x000000800000784c */ /* 0x000fe20000000000 */
[----:B-1----:R-:W-:Y:S02]  /*3c70*/  ULEA UR4, UR4, UR5, 0x18 ;  /* 0x0000000504047291 */ /* 0x002fe4000f8ec0ff */
[----:B------:R-:W-:-:S07]  /*3c80*/  ULEA UR5, UR16, UR6, 0x3 ;  /* 0x0000000610057291 */ /* 0x000fce000f8e18ff */
[----:B------:R1:W-:Y:S02]  /*3c90*/  @P0 STS.U8 [UR4+0x1c], R0 ;  /* 0x00001c00ff000988 */ /* 0x0003e40008000004 */
[----:B------:R-:W2:Y:S02]  /*3ca0*/  SYNCS.PHASECHK.TRANS64.TRYWAIT P0, [UR5], R3 ;  /* 0x00000003ff0075a7 */ /* 0x000ea40008001105 */
[----:B-12---:R-:W-:Y:S05]  /*3cb0*/  @!P0 BRA `(.L_x_66) ;  /* 0x0000004c00c08947 */ /* 0x006fea0003800000 */
.L_x_163:
[----:B------:R-:W-:-:S04]  /*3cc0*/  UIADD3 UR7, UPT, UPT, UR16, 0x1, URZ ;  /* 0x0000000110077890 */ /* 0x000fc8000fffe0ff */
[----:B------:R-:W-:-:S04]  /*3cd0*/  UISETP.NE.AND UP0, UPT, UR7, 0x2, UPT ;  /* 0x000000020700788c */ /* 0x000fc8000bf05270 */
[----:B------:R-:W-:Y:S02]  /*3ce0*/  USEL UR5, URZ, 0x1, UP0 ;  /* 0x00000001ff057887 */ /* 0x000fe40008000000 */
[----:B------:R-:W-:-:S04]  /*3cf0*/  USEL UR7, UR7, URZ, UP0 ;  /* 0x000000ff07077287 */ /* 0x000fc80008000000 */
[----:B------:R-:W-:Y:S01]  /*3d00*/  ULEA UR7, UR7, UR6, 0x3 ;  /* 0x0000000607077291 */ /* 0x000fe2000f8e18ff */
[----:B-1----:R-:W-:-:S04]  /*3d10*/  LOP3.LUT R3, R9, UR5, RZ, 0x3c, !PT ;  /* 0x0000000509037c12 */ /* 0x002fc8000f8e3cff */
[----:B------:R-:W-:-:S04]  /*3d20*/  SHF.L.U32 R3, R3, 0x1f, RZ ;  /* 0x0000001f03037819 */ /* 0x000fc800000006ff */
[----:B------:R-:W1:Y:S02]  /*3d30*/  SYNCS.PHASECHK.TRANS64.TRYWAIT P0, [UR7], R3 ;  /* 0x00000003ff0075a7 */ /* 0x000e640008001107 */
[----:B-1----:R-:W-:Y:S05]  /*3d40*/  @!P0 BRA `(.L_x_67) ;  /* 0x0000004c00b48947 */ /* 0x002fea0003800000 */
.L_x_165:
[----:B------:R-:W-:Y:S01]  /*3d50*/  NOP ;  /* 0x0000000000007918 */ /* 0x000fe20000000000 */
[----:B-1----:R-:W1:Y:S01]  /*3d60*/  LDS R0, [UR4+0x14] ;  /* 0x00001404ff007984 */ /* 0x002e620008000800 */
[----:B------:R-:W-:Y:S01]  /*3d70*/  LOP3.LUT R2, R2, 0xffff, RZ, 0xc0, !PT ;  /* 0x0000ffff02027812 */ /* 0x000fe200078ec0ff */
[----:B------:R-:W-:Y:S02]  /*3d80*/  IMAD.MOV.U32 R3, RZ, RZ, 0xffff ;  /* 0x0000ffffff037424 */ /* 0x000fe400078e00ff */
[----:B------:R-:W-:Y:S01]  /*3d90*/  IMAD.MOV.U32 R5, RZ, RZ, 0x1 ;  /* 0x00000001ff057424 */ /* 0x000fe200078e00ff */
[----:B------:R-:W-:-:S04]  /*3da0*/  SHF.R.U32.HI R2, RZ, 0x5, R2 ;  /* 0x00000005ff027819 */ /* 0x000fc80000011602 */
[-C--:B------:R-:W-:Y:S02]  /*3db0*/  SHF.L.U32 R3, R3, R2.reuse, RZ ;  /* 0x0000000203037219 */ /* 0x080fe400000006ff */
[----:B------:R-:W-:Y:S02]  /*3dc0*/  SHF.L.U32 R5, R5, R2, RZ ;  /* 0x0000000205057219 */ /* 0x000fe400000006ff */
[----:B-1----:R-:W-:-:S04]  /*3dd0*/  LOP3.LUT R0, R0, R3, RZ, 0xc0, !PT ;  /* 0x0000000300007212 */ /* 0x002fc800078ec0ff */
[----:B------:R-:W-:-:S13]  /*3de0*/  ISETP.NE.AND P0, PT, R0, R3, PT ;  /* 0x000000030000720c */ /* 0x000fda0003f05270 */
[----:B------:R-:W-:Y:S05]  /*3df0*/  @P0 BRA `(.L_x_68) ;  /* 0x00000000005c0947 */ /* 0x000fea0003800000 */
[----:B------:R-:W1:Y:S02]  /*3e00*/  LDS R0, [UR4+0x18] ;  /* 0x00001804ff007984 */ /* 0x000e640008000800 */
[----:B-1----:R-:W-:-:S04]  /*3e10*/  LOP3.LUT R0, R0, R5, RZ, 0xc0, !PT ;  /* 0x0000000500007212 */ /* 0x002fc800078ec0ff */
[----:B------:R-:W-:-:S13]  /*3e20*/  ISETP.NE.AND P0, PT, R0, R5, PT ;  /* 0x000000050000720c */ /* 0x000fda0003f05270 */
[----:B------:R-:W-:Y:S05]  /*3e30*/  @P0 BRA `(.L_x_69) ;  /* 0x0000000000400947 */ /* 0x000fea0003800000 */
[----:B---3--:R-:W-:Y:S01]  /*3e40*/  R2UR UR8, R3 ;  /* 0x00000000030872ca */ /* 0x008fe200000e0000 */
[----:B------:R-:W1:Y:S01]  /*3e50*/  S2R R2, SR_LANEID ;  /* 0x0000000000027919 */ /* 0x000e620000000000 */
[----:B------:R-:W-:Y:S01]  /*3e60*/  LOP3.LUT R5, RZ, R5, RZ, 0x33, !PT ;  /* 0x00000005ff057212 */ /* 0x000fe200078e33ff */
[----:B------:R-:W-:Y:S02]  /*3e70*/  VOTEU.ANY UR7, UPT, PT ;  /* 0x0000000000077886 */ /* 0x000fe400038e0100 */
[----:B------:R-:W-:Y:S01]  /*3e80*/  UFLO.U32 UR7, UR7 ;  /* 0x00000007000772bd */ /* 0x000fe200080e0000 */
[----:B------:R-:W2:Y:S07]  /*3e90*/  REDUX UR5, R5 ;  /* 0x00000000050573c4 */ /* 0x000eae0000000000 */
[----:B------:R-:W-:-:S06]  /*3ea0*/  ULOP3.LUT UR8, URZ, UR8, URZ, 0x33, !UPT ;  /* 0x00000008ff087292 */ /* 0x000fcc000f8e33ff */
[----:B------:R-:W-:-:S04]  /*3eb0*/  IMAD.U32 R0, RZ, RZ, UR8 ;  /* 0x00000008ff007e24 */ /* 0x000fc8000f8e00ff */
[----:B------:R-:W3:Y:S02]  /*3ec0*/  REDUX UR6, R0 ;  /* 0x00000000000673c4 */ /* 0x000ee40000000000 */
[----:B------:R4:W-:Y:S01]  /*3ed0*/  UTCATOMSWS.AND URZ, UR8 ;  /* 0x0000000800ff79e3 */ /* 0x0009e20008000000 */
[----:B-1----:R-:W-:Y:S01]  /*3ee0*/  ISETP.EQ.U32.AND P0, PT, R2, UR7, PT ;  /* 0x0000000702007c0c */ /* 0x002fe2000bf02070 */
[----:B--2---:R-:W-:Y:S02]  /*3ef0*/  IMAD.U32 R2, RZ, RZ, UR5 ;  /* 0x00000005ff027e24 */ /* 0x004fe4000f8e00ff */
[----:B---3--:R-:W-:-:S10]  /*3f00*/  IMAD.U32 R3, RZ, RZ, UR6 ;  /* 0x00000006ff037e24 */ /* 0x008fd4000f8e00ff */
[----:B------:R4:W-:Y:S04]  /*3f10*/  @P0 ATOMS.AND RZ, [UR4+0x14], R3 ;  /* 0x00001403ffff098c */ /* 0x0009e8000a800004 */
[----:B------:R4:W-:Y:S01]  /*3f20*/  @P0 ATOMS.AND RZ, [UR4+0x18], R2 ;  /* 0x00001802ffff098c */ /* 0x0009e2000a800004 */
[----:B------:R-:W-:Y:S05]  /*3f30*/  BRA `(.L_x_70) ;  /* 0x0000000000147947 */ /* 0x000fea0003800000 */
.L_x_69:
[----:B------:R-:W-:Y:S02]  /*3f40*/  MOV R2, 0x3f60 ;  /* 0x00003f6000027802 */ /* 0x000fe40000000f00 */
[----:B---3-5:R-:W-:Y:S05]  /*3f50*/  CALL.REL.NOINC `($__internal_0_$__cuda_sm10x_tcgen05_guardrail_trap_col_being_dealloced_not_returned_by_alloc) ;  /* 0x0000005000a07944 */ /* 0x028fea0003c00000 */
[----:B------:R-:W-:Y:S05]  /*3f60*/  BRA `(.L_x_70) ;  /* 0x0000000000087947 */ /* 0x000fea0003800000 */
.L_x_68:
[----:B------:R-:W-:Y:S02]  /*3f70*/  MOV R2, 0x3f90 ;  /* 0x00003f9000027802 */ /* 0x000fe40000000f00 */
[----:B---3-5:R-:W-:Y:S05]  /*3f80*/  CALL.REL.NOINC `($__internal_2_$__cuda_sm10x_tcgen05_guardrail_trap_unallocated_columns_being_dealloced) ;  /* 0x0000005000ac7944 */ /* 0x028fea0003c00000 */
.L_x_70:
[----:B------:R-:W-:Y:S01]  /*3f90*/  NOP ;  /* 0x0000000000007918 */ /* 0x000fe20000000000 */
[----:B----4-:R-:W-:Y:S05]  /*3fa0*/  EXIT ;  /* 0x000000000000794d */ /* 0x010fea0003800000 */
.L_x_54:
[----:B------:R-:W-:-:S09]  /*3fb0*/  UISETP.NE.OR UP6, UPT, UR4, 0x3, !UP6 ;  /* 0x000000030400788c */ /* 0x000fd2000f7c5670 */
[----:B------:R-:W-:Y:S05]  /*3fc0*/  BRA.U UP6, `(.L_x_71) ;  /* 0x0000001106647547 */ /* 0x000fea000b800000 */
[----:B-----5:R-:W2:Y:S01]  /*3fd0*/  LDC.64 R32, c[0x0][0x988] ;  /* 0x00026200ff207b82 */ /* 0x020ea20000000a00 */
[----:B------:R-:W3:Y:S01]  /*3fe0*/  LDCU.64 UR6, c[0x0][0x888] ;  /* 0x00011100ff0677ac */ /* 0x000ee20008000a00 */
[----:B------:R-:W-:Y:S02]  /*3ff0*/  IMAD.MOV.U32 R36, RZ, RZ, 0x1 ;  /* 0x00000001ff247424 */ /* 0x000fe400078e00ff */
[----:B------:R-:W-:Y:S01]  /*4000*/  IMAD.MOV.U32 R34, RZ, RZ, RZ ;  /* 0x000000ffff227224 */ /* 0x000fe200078e00ff */
[----:B------:R-:W4:Y:S03]  /*4010*/  LDCU.64 UR4, c[0x0][0x890] ;  /* 0x00011200ff0477ac */ /* 0x000f260008000a00 */
[----:B------:R-:W1:Y:S01]  /*4020*/  LDC.64 R24, c[0x0][0x980] ;  /* 0x00026000ff187b82 */ /* 0x000e620000000a00 */
[----:B------:R-:W-:Y:S01]  /*4030*/  UMOV UR15, 0x400 ;  /* 0x00000400000f7882 */ /* 0x000fe20000000000 */
[----:B------:R-:W-:-:S02]  /*4040*/  USEL UR22, URZ, 0x1, UP5 ;  /* 0x00000001ff167887 */ /* 0x000fc4000a800000 */
[----:B------:R-:W-:Y:S02]  /*4050*/  ULEA UR15, UR45, UR15, 0x18 ;  /* 0x0000000f2d0f7291 */ /* 0x000fe4000f8ec0ff */
[----:B------:R-:W-:Y:S02]  /*4060*/  UPLOP3.LUT UP2, UPT, UPT, UPT, UPT, 0x40, 0x4 ;  /* 0x000000000004789c */ /* 0x000fe40003f4e870 */
[----:B------:R-:W1:Y:S01]  /*4070*/  LDC R0, c[0x0][0xb30] ;  /* 0x0002cc00ff007b82 */ /* 0x000e620000000800 */
[----:B------:R-:W-:Y:S02]  /*4080*/  UIADD3 UR23, UPT, UPT, UR15, 0x98, URZ ;  /* 0x000000980f177890 */ /* 0x000fe4000fffe0ff */
[----:B---3--:R-:W-:Y:S02]  /*4090*/  UISETP.NE.U32.AND UP1, UPT, UR6, URZ, UPT ;  /* 0x000000ff0600728c */ /* 0x008fe4000bf25070 */
[----:B------:R-:W-:Y:S02]  /*40a0*/  UIADD3 UR33, UPT, UPT, UR15, 0x80, URZ ;  /* 0x000000800f217890 */ /* 0x000fe4000fffe0ff */
[----:B------:R-:W-:Y:S01]  /*40b0*/  UISETP.NE.AND.EX UP1, UPT, UR7, URZ, UPT, UP1 ;  /* 0x000000ff0700728c */ /* 0x000fe2000bf25310 */
[----:B------:R-:W3:Y:S01]  /*40c0*/  LDC R27, c[0x0][0x370] ;  /* 0x0000dc00ff1b7b82 */ /* 0x000ee20000000800 */
[C---:B--2---:R-:W-:Y:S01]  /*40d0*/  ISETP.NE.AND P0, PT, R33.reuse, 0x1, PT ;  /* 0x000000012100780c */ /* 0x044fe20003f05270 */
[----:B------:R-:W-:Y:S01]  /*40e0*/  UIADD3 UR25, UPT, UPT, UR15, 0x88, URZ ;  /* 0x000000880f197890 */ /* 0x000fe2000fffe0ff */
[----:B------:R-:W-:Y:S01]  /*40f0*/  R2UR UR6, R33 ;  /* 0x00000000210672ca */ /* 0x000fe200000e0000 */
[----:B----4-:R-:W-:Y:S01]  /*4100*/  UISETP.NE.U32.AND UP5, UPT, UR4, URZ, UPT ;  /* 0x000000ff0400728c */ /* 0x010fe2000bfa5070 */
[----:B------:R-:W-:Y:S01]  /*4110*/  IMAD.MOV.U32 R33, RZ, RZ, 0x1000 ;  /* 0x00001000ff217424 */ /* 0x000fe200078e00ff */
[----:B------:R-:W-:-:S02]  /*4120*/  UIADD3 UR14, UPT, UPT, UR15, 0xd8, URZ ;  /* 0x000000d80f0e7890 */ /* 0x000fc4000fffe0ff */
[----:B------:R-:W2:Y:S01]  /*4130*/  LDC R2, c[0x0][0xb0c] ;  /* 0x0002c300ff027b82 */ /* 0x000ea20000000800 */
[----:B-1----:R-:W-:Y:S01]  /*4140*/  R2UR UR7, R24 ;  /* 0x00000000180772ca */ /* 0x002fe200000e0000 */
[----:B------:R-:W-:Y:S02]  /*4150*/  UIADD3 UR17, UPT, UPT, UR15, 0x90, URZ ;  /* 0x000000900f117890 */ /* 0x000fe4000fffe0ff */
[----:B------:R-:W-:Y:S02]  /*4160*/  UPRMT UR23, UR45, 0x654, UR23 ;  /* 0x000006542d177896 */ /* 0x000fe40008000017 */
[----:B------:R-:W-:Y:S02]  /*4170*/  UPRMT UR31, UR45, 0x654, UR33 ;  /* 0x000006542d1f7896 */ /* 0x000fe40008000021 */
[----:B------:R-:W1:Y:S01]  /*4180*/  LDC R17, c[0x0][0xb20] ;  /* 0x0002c800ff117b82 */ /* 0x000e620000000800 */
[----:B------:R-:W-:Y:S01]  /*4190*/  ISETP.NE.AND P1, PT, R0, 0x1, PT ;  /* 0x000000010000780c */ /* 0x000fe20003f25270 */
[----:B------:R-:W-:-:S02]  /*41a0*/  UPRMT UR30, UR45, 0x654, UR25 ;  /* 0x000006542d1e7896 */ /* 0x000fc40008000019 */
[----:B------:R-:W-:Y:S02]  /*41b0*/  UPRMT UR14, URZ, 0x654, UR14 ;  /* 0x00000654ff0e7896 */ /* 0x000fe4000800000e */
[----:B------:R-:W-:Y:S02]  /*41c0*/  UPRMT UR45, UR45, 0x654, UR17 ;  /* 0x000006542d2d7896 */ /* 0x000fe40008000011 */
[----:B------:R-:W4:Y:S01]  /*41d0*/  LDC.64 R38, c[0x0][0x348] ;  /* 0x0000d200ff267b82 */ /* 0x000f220000000a00 */
[----:B------:R-:W-:Y:S01]  /*41e0*/  UISETP.NE.AND.EX UP5, UPT, UR5, URZ, UPT, UP5 ;  /* 0x000000ff0500728c */ /* 0x000fe2000bfa5350 */
[----:B------:R-:W-:-:S06]  /*41f0*/  VOTEU.ANY UP4, P0 ;  /* 0x0000000000ff7886 */ /* 0x000fcc0000080100 */
[----:B------:R-:W1:Y:S08]  /*4200*/  LDC.64 R20, c[0x0][0xb10] ;  /* 0x0002c400ff147b82 */ /* 0x000e700000000a00 */
[----:B------:R-:W1:Y:S08]  /*4210*/  LDC.64 R6, c[0x0][0xb18] ;  /* 0x0002c600ff067b82 */ /* 0x000e700000000a00 */
[----:B------:R-:W1:Y:S08]  /*4220*/  LDC.64 R4, c[0x0][0xb28] ;  /* 0x0002ca00ff047b82 */ /* 0x000e700000000a00 */
[----:B------:R-:W1:Y:S08]  /*4230*/  LDC.64 R22, c[0x0][0x990] ;  /* 0x00026400ff167b82 */ /* 0x000e700000000a00 */
[----:B--23--:R-:W1:Y:S02]  /*4240*/  LDC R18, c[0x0][0x374] ;  /* 0x0000dd00ff127b82 */ /* 0x00ce640000000800 */
.L_x_82:
[----:B------:R-:W-:Y:S04]  /*4250*/  SHF.L.U32 R3, R34, 0x1f, RZ ;  /* 0x0000001f22037819 */ /* 0x000fe800000006ff */
[----:B--2---:R-:W2:Y:S02]  /*4260*/  SYNCS.PHASECHK.TRANS64.TRYWAIT P0, [UR15+0xd0], R3 ;  /* 0x0000d003ff0075a7 */ /* 0x004ea4000800110f */
[----:B--2---:R-:W-:Y:S05]  /*4270*/  @!P0 BRA `(.L_x_72) ;  /* 0x0000004800808947 */ /* 0x004fea0003800000 */
.L_x_167:
[----:B------:R-:W3:Y:S01]  /*4280*/  LDS.128 R28, [UR15+0x110] ;  /* 0x0001100fff1c7984 */ /* 0x000ee20008000c00 */
[----:B------:R-:W-:Y:S01]  /*4290*/  ISETP.GE.AND P0, PT, R26, 0x1, PT ;  /* 0x000000011a00780c */ /* 0x000fe20003f06270 */
[----:B------:R-:W-:Y:S01]  /*42a0*/  @!PT LDS RZ, [RZ] ;  /* 0x00000000fffff984 */ /* 0x000fe20000000800 */
[----:B------:R-:W-:Y:S01]  /*42b0*/  @!PT LDS RZ, [RZ] ;  /* 0x00000000fffff984 */ /* 0x000fe20000000800 */
[----:B------:R-:W-:Y:S01]  /*42c0*/  @!PT LDS RZ, [RZ] ;  /* 0x00000000fffff984 */ /* 0x000fe20000000800 */
[----:B------:R-:W-:Y:S01]  /*42d0*/  @!PT LDS RZ, [RZ] ;  /* 0x00000000fffff984 */ /* 0x000fe20000000800 */
[----:B------:R5:W-:Y:S06]  /*42e0*/  MEMBAR.ALL.CTA ;  /* 0x0000000000007992 */ /* 0x000bec0000008000 */
[----:B-----5:R-:W5:Y:S02]  /*42f0*/  FENCE.VIEW.ASYNC.S ;  /* 0x00000000000073c6 */ /* 0x020f640000000000 */
[----:B-----5:R-:W-:Y:S01]  /*4300*/  SYNCS.ARRIVE.TRANS64.RED.A1T0 RZ, [UR14], RZ ;  /* 0x000000ffffff79a7 */ /* 0x020fe2000810040e */
[----:B---3--:R-:W-:Y:S11]  /*4310*/  LOP3.LUT P3, RZ, R30, 0x1, RZ, 0xc0, !PT ;  /* 0x000000011eff7812 */ /* 0x008ff6000786c0ff */
[----:B------:R-:W-:Y:S02]  /*4320*/  @!UPT UIADD3 URZ, UPT, UPT, URZ, URZ, URZ ;  /* 0x000000fffffff290 */ /* 0x000fe4000fffe0ff */
[----:B------:R-:W-:Y:S02]  /*4330*/  @P3 MOV R13, R28 ;  /* 0x0000001c000d3202 */ /* 0x000fe40000000f00 */
[----:B------:R-:W-:Y:S01]  /*4340*/  @P3 LOP3.LUT R8, R29, 0xffff, RZ, 0xc0, !PT ;  /* 0x0000ffff1d083812 */ /* 0x000fe200078ec0ff */
[----:B------:R-:W-:Y:S06]  /*4350*/  @!P0 BRA `(.L_x_73) ;  /* 0x0000000000a48947 */ /* 0x000fec0003800000 */
[----:B-1----:R-:W-:Y:S01]  /*4360*/  IMAD.HI.U32 R42, R18, R7, RZ ;  /* 0x00000007122a7227 */ /* 0x002fe200078e00ff */
[----:B------:R-:W-:Y:S02]  /*4370*/  ISETP.NE.AND P0, PT, R6, 0x1, PT ;  /* 0x000000010600780c */ /* 0x000fe40003f05270 */
[----:B------:R-:W-:Y:S01]  /*4380*/  ISETP.NE.AND P2, PT, R26, 0x1, PT ;  /* 0x000000011a00780c */ /* 0x000fe20003f45270 */
[-C--:B------:R-:W-:Y:S01]  /*4390*/  IMAD.HI.U32 R40, R27, R20.reuse, RZ ;  /* 0x000000141b287227 */ /* 0x080fe200078e00ff */
[----:B------:R-:W-:Y:S02]  /*43a0*/  SHF.R.U32.HI R37, RZ, R17, R42 ;  /* 0x00000011ff257219 */ /* 0x000fe4000001162a */
[----:B------:R-:W-:Y:S01]  /*43b0*/  ISETP.NE.AND P4, PT, R2, 0x1, PT ;  /* 0x000000010200780c */ /* 0x000fe20003f85270 */
[----:B------:R-:W-:Y:S01]  /*43c0*/  IMAD.HI.U32 R46, R8, R7, RZ ;  /* 0x00000007082e7227 */ /* 0x000fe200078e00ff */
[----:B------:R-:W-:Y:S02]  /*43d0*/  SHF.R.U32.HI R40, RZ, R21, R40 ;  /* 0x00000015ff287219 */ /* 0x000fe40000011628 */
[----:B--2---:R-:W-:Y:S01]  /*43e0*/  SEL R3, R18, R37, !P0 ;  /* 0x0000002512037207 */ /* 0x004fe20004000000 */
[----:B------:R-:W-:Y:S01]  /*43f0*/  IMAD.HI.U32 R42, R13, R20, RZ ;  /* 0x000000140d2a7227 */ /* 0x000fe200078e00ff */
[----:B------:R-:W-:Y:S02]  /*4400*/  SEL R11, R27, R40, !P4 ;  /* 0x000000281b0b7207 */ /* 0x000fe40006000000 */
[----:B------:R-:W-:Y:S01]  /*4410*/  SHF.R.U32.HI R37, RZ, R17, R46 ;  /* 0x00000011ff257219 */ /* 0x000fe2000001162e */
[-C--:B------:R-:W-:Y:S01]  /*4420*/  IMAD.HI.U32 R44, R3, R4.reuse, RZ ;  /* 0x00000004032c7227 */ /* 0x080fe200078e00ff */
[----:B------:R-:W-:Y:S02]  /*4430*/  SHF.R.U32.HI R42, RZ, R21, R42 ;  /* 0x00000015ff2a7219 */ /* 0x000fe4000001162a */
[----:B------:R-:W-:Y:S01]  /*4440*/  SEL R9, R8, R37, !P0 ;  /* 0x0000002508097207 */ /* 0x000fe20004000000 */
[-C--:B------:R-:W-:Y:S01]  /*4450*/  IMAD.HI.U32 R40, R11, R4.reuse, RZ ;  /* 0x000000040b287227 */ /* 0x080fe200078e00ff */
[-C--:B------:R-:W-:Y:S03]  /*4460*/  @P2 SHF.R.U32.HI R3, RZ, R5.reuse, R44 ;  /* 0x00000005ff032219 */ /* 0x080fe6000001162c */
[----:B------:R-:W-:Y:S01]  /*4470*/  IMAD.HI.U32 R14, R9, R4, RZ ;  /* 0x00000004090e7227 */ /* 0x000fe200078e00ff */
[----:B------:R-:W-:Y:S03]  /*4480*/  @P2 SHF.R.U32.HI R11, RZ, R5, R40 ;  /* 0x00000005ff0b2219 */ /* 0x000fe60000011628 */
[C---:B------:R-:W-:Y:S01]  /*4490*/  IMAD R10, R26.reuse, R3, RZ ;  /* 0x000000031a0a7224 */ /* 0x040fe200078e02ff */
[----:B------:R-:W-:Y:S01]  /*44a0*/  SEL R3, R13, R42, !P4 ;  /* 0x0000002a0d037207 */ /* 0x000fe20006000000 */
[C---:B------:R-:W-:Y:S01]  /*44b0*/  IMAD R12, R26.reuse, R11, RZ ;  /* 0x0000000b1a0c7224 */ /* 0x040fe200078e02ff */
[-C--:B------:R-:W-:Y:S02]  /*44c0*/  SHF.R.U32.HI R14, RZ, R5.reuse, R14 ;  /* 0x00000005ff0e7219 */ /* 0x080fe4000001160e */
[C---:B------:R-:W-:Y:S02]  /*44d0*/  ISETP.GE.AND P0, PT, R9.reuse, R10, PT ;  /* 0x0000000a0900720c */ /* 0x040fe40003f06270 */
[----:B------:R-:W-:Y:S02]  /*44e0*/  SEL R15, R9, R14, !P2 ;  /* 0x0000000e090f7207 */ /* 0x000fe40005000000 */
[C---:B------:R-:W-:Y:S03]  /*44f0*/  ISETP.GE.OR P0, PT, R3.reuse, R12, P0 ;  /* 0x0000000c0300720c */ /* 0x040fe60000706670 */
[----:B------:R-:W-:Y:S04]  /*4500*/  IMAD.MOV R14, RZ, RZ, -R15 ;  /* 0x000000ffff0e7224 */ /* 0x000fe800078e0a0f */
[----:B------:R-:W-:Y:S06]  /*4510*/  IMAD R14, R26, R14, R9 ;  /* 0x0000000e1a0e7224 */ /* 0x000fec00078e0209 */
[C---:B------:R-:W-:Y:S05]  /*4520*/  @!P0 IMAD.HI.U32 R10, R3.reuse, R4, RZ ;  /* 0x00000004030a8227 */ /* 0x040fea00078e00ff */
[----:B------:R-:W-:Y:S04]  /*4530*/  @!P0 SHF.R.U32.HI R10, RZ, R5, R10 ;  /* 0x00000005ff0a8219 */ /* 0x000fe8000001160a */
[----:B------:R-:W-:Y:S01]  /*4540*/  @!P0 SEL R0, R3, R10, !P2 ;  /* 0x0000000a03008207 */ /* 0x000fe20005000000 */
[----:B------:R-:W-:Y:S03]  /*4550*/  IMAD.MOV R10, RZ, RZ, -R3 ;  /* 0x000000ffff0a7224 */ /* 0x000fe600078e0a03 */
[----:B------:R-:W-:Y:S01]  /*4560*/  @!P0 IADD3 R15, PT, PT, R15, -R0, RZ ;  /* 0x800000000f0f8210 */ /* 0x000fe20007ffe0ff */
[----:B------:R-:W-:Y:S01]  /*4570*/  @!P0 IMAD R0, R11, R14, R0 ;  /* 0x0000000e0b008224 */ /* 0x000fe200078e0200 */
[----:B------:R-:W-:Y:S01]  /*4580*/  IADD3 R11, PT, PT, -R9, RZ, RZ ;  /* 0x000000ff090b7210 */ /* 0x000fe20007ffe1ff */
[----:B------:R-:W-:Y:S02]  /*4590*/  IMAD R13, R2, R10, R13 ;  /* 0x0000000a020d7224 */ /* 0x000fe400078e020d */
[----:B------:R-:W-:Y:S02]  /*45a0*/  @!P0 IMAD R9, R15, R26, R3 ;  /* 0x0000001a0f098224 */ /* 0x000fe400078e0203 */
[----:B------:R-:W-:Y:S02]  /*45b0*/  @!P0 IMAD.MOV.U32 R3, RZ, RZ, R0 ;  /* 0x000000ffff038224 */ /* 0x000fe400078e0000 */
[----:B------:R-:W-:Y:S02]  /*45c0*/  IMAD R8, R6, R11, R8 ;  /* 0x0000000b06087224 */ /* 0x000fe400078e0208 */
[----:B------:R-:W-:Y:S02]  /*45d0*/  IMAD R13, R3, R2, R13 ;  /* 0x00000002030d7224 */ /* 0x000fe400078e020d */
[----:B------:R-:W-:Y:S02]  /*45e0*/  IMAD R8, R9, R6, R8 ;  /* 0x0000000609087224 */ /* 0x000fe400078e0208 */
.L_x_73:
[----:B------:R-:W-:Y:S05]  /*45f0*/  BRA.U UP2, `(.L_x_74) ;  /* 0x0000000102107547 */ /* 0x000fea000b800000 */
[----:B--2---:R-:W-:Y:S04]  /*4600*/  MOV R0, UR22 ;  /* 0x0000001600007c02 */ /* 0x004fe80008000f00 */
[----:B------:R-:W-:Y:S04]  /*4610*/  SHF.L.U32 R3, R0, 0x1f, RZ ;  /* 0x0000001f00037819 */ /* 0x000fe800000006ff */
[----:B------:R-:W2:Y:S02]  /*4620*/  SYNCS.PHASECHK.TRANS64.TRYWAIT P0, [UR15+0xc8], R3 ;  /* 0x0000c803ff0075a7 */ /* 0x000ea4000800110f */
[----:B--2---:R-:W-:Y:S05]  /*4630*/  @!P0 BRA `(.L_x_75) ;  /* 0x0000004400a88947 */ /* 0x004fea0003800000 */
.L_x_74:
[----:B------:R-:W-:Y:S02]  /*4640*/  R2UR UR34, R16 ;  /* 0x00000000102272ca */ /* 0x000fe400000e0000 */
[----:B------:R-:W-:Y:S02]  /*4650*/  ISETP.NE.U32.AND P0, PT, RZ, UR4, PT ;  /* 0x00000004ff007c0c */ /* 0x000fe4000bf05070 */
[----:B------:R-:W-:Y:S02]  /*4660*/  SHF.L.U32 R12, R36, 0x1f, RZ ;  /* 0x0000001f240c7819 */ /* 0x000fe400000006ff */
[----:B------:R-:W-:Y:S07]  /*4670*/  ISETP.NE.AND.EX P0, PT, RZ, UR5, PT, P0 ;  /* 0x00000005ff007c0c */ /* 0x000fee000bf05300 */
[----:B------:R-:W-:Y:S01]  /*4680*/  USHF.L.U32 UR34, UR34, 0x7, URZ ;  /* 0x0000000722227899 */ /* 0x000fe200080006ff */
[----:B------:R-:W-:Y:S11]  /*4690*/  BRA.U !UP5, `(.L_x_76) ;  /* 0x000000010d347547 */ /* 0x000ff6000b800000 */
[----:B------:R-:W-:Y:S01]  /*46a0*/  UPLOP3.LUT UP0, UPT, UPT, UPT, UP1, 0x80, 0x8 ;  /* 0x000000000008789c */ /* 0x000fe20003f0f010 */
[----:B--2---:R-:W-:Y:S02]  /*46b0*/  HFMA2 R0, -RZ, RZ, 0, 5.9604644775390625e-08 ;  /* 0x00000001ff007431 */ /* 0x004fe400000001ff */
[----:B------:R-:W-:Y:S03]  /*46c0*/  IMAD.MOV.U32 R63, RZ, RZ, 0x1 ;  /* 0x00000001ff3f7424 */ /* 0x000fe600078e00ff */
[----:B------:R-:W-:Y:S05]  /*46d0*/  PLOP3.LUT P2, PT, PT, PT, UP0, 0x80, 0x8 ;  /* 0x000000000008781c */ /* 0x000fea0003f4f008 */
[----:B------:R-:W2:Y:S01]  /*46e0*/  @UP0 LDCU.64 UR10, c[0x0][0x888] ;  /* 0x00011100ff0a07ac */ /* 0x000ea20008000a00 */
[----:B------:R-:W-:Y:S07]  /*46f0*/  @UP0 UIMAD UR8, UR57, UR4, URZ ;  /* 0x00000004390802a4 */ /* 0x000fee000f8e02ff */
[----:B------:R-:W-:Y:S01]  /*4700*/  @!P2 PRMT R63, R0, 0x7610, R63 ;  /* 0x00007610003fa816 */ /* 0x000fe2000000003f */
[----:B--2---:R-:W-:Y:S03]  /*4710*/  @UP0 UIMAD.WIDE UR10, UR8, 0x4, UR10 ;  /* 0x00000004080a08a5 */ /* 0x004fe6000f8e020a */
[----:B------:R-:W2:Y:S03]  /*4720*/  @!UP0 LDCU UR8, c[0x0][0x880] ;  /* 0x00011000ff0887ac */ /* 0x000ea60008000800 */
[----:B------:R-:W-:Y:S01]  /*4730*/  IMAD.U32 R10, RZ, RZ, UR10 ;  /* 0x0000000aff0a7e24 */ /* 0x000fe2000f8e00ff */
[----:B------:R-:W-:Y:S05]  /*4740*/  MOV R11, UR11 ;  /* 0x0000000b000b7c02 */ /* 0x000fea0008000f00 */
[----:B------:R3:W5:Y:S02]  /*4750*/  @P2 LDG.E R35, desc[UR48][R10.64] ;  /* 0x000000300a232981 */ /* 0x000764000c1e1900 */
[----:B--23--:R-:W-:Y:S07]  /*4760*/  @!P2 IMAD.U32 R35, RZ, RZ, UR8 ;  /* 0x00000008ff23ae24 */ /* 0x00cfee000f8e00ff */
.L_x_76:
[----:B-----5:R-:W-:Y:S01]  /*4770*/  @!P0 FSETP.EQ.AND P4, PT, R35, RZ, PT ;  /* 0x000000ff2300820b */ /* 0x020fe20003f82000 */
[----:B------:R-:W-:Y:S01]  /*4780*/  @!UPT UIADD3 URZ, UPT, UPT, URZ, URZ, URZ ;  /* 0x000000fffffff290 */ /* 0x000fe2000fffe0ff */
[----:B------:R-:W-:Y:S11]  /*4790*/  @!P0 BRA `(.L_x_77) ;  /* 0x0000000000148947 */ /* 0x000ff60003800000 */
[----:B------:R-:W-:Y:S02]  /*47a0*/  LOP3.LUT P0, RZ, R63, 0xff, RZ, 0xc0, !PT ;  /* 0x000000ff3fff7812 */ /* 0x000fe4000780c0ff */
[----:B------:R-:W-:Y:S04]  /*47b0*/  PLOP3.LUT P4, PT, PT, PT, UP0, 0x80, 0x8 ;  /* 0x000000000008781c */ /* 0x000fe80003f8f008 */
[----:B------:R-:W-:Y:S07]  /*47c0*/  PLOP3.LUT P4, PT, P4, PT, PT, 0x8, 0x80 ;  /* 0x000000000080781c */ /* 0x000fee000278e170 */
[----:B------:R-:W-:Y:S11]  /*47d0*/  @P0 FSETP.EQ.AND P4, PT, R35, RZ, PT ;  /* 0x000000ff2300020b */ /* 0x000ff60003f82000 */
[----:B------:R-:W-:Y:S02]  /*47e0*/  @!UPT UIADD3 URZ, UPT, UPT, URZ, URZ, URZ ;  /* 0x000000fffffff290 */ /* 0x000fe4000fffe0ff */
.L_x_77:
[----:B------:R-:W-:Y:S01]  /*47f0*/  ISETP.NE.AND P0, PT, R24, 0x1, PT ;  /* 0x000000011800780c */ /* 0x000fe20003f05270 */
[----:B------:R-:W3:Y:S01]  /*4800*/  SYNCS.PHASECHK.TRANS64.TRYWAIT P2, [UR15+0xa0], R12 ;  /* 0x0000a00cff0075a7 */ /* 0x000ee2000804110f */
[----:B------:R-:W-:Y:S04]  /*4810*/  IMAD.SHL.U32 R10, R19, 0x40, RZ ;  /* 0x00000040130a7824 */ /* 0x000fe800078e00ff */
[C---:B------:R-:W-:Y:S01]  /*4820*/  IMAD.HI.U32 R9, R10.reuse, R25, RZ ;  /* 0x000000190a097227 */ /* 0x040fe200078e00ff */
[C---:B------:R-:W-:Y:S04]  /*4830*/  R2UR UR35, R10.reuse ;  /* 0x000000000a2372ca */ /* 0x040fe800000e0000 */
[----:B------:R-:W-:Y:S04]  /*4840*/  SHF.R.U32.HI R9, RZ, R32, R9 ;  /* 0x00000020ff097219 */ /* 0x000fe80000011609 */
[----:B------:R-:W-:Y:S02]  /*4850*/  SEL R9, R10, R9, !P0 ;  /* 0x000000090a097207 */ /* 0x000fe40004000000 */
[----:B------:R-:W-:Y:S02]  /*4860*/  ELECT P0, URZ, PT ;  /* 0x0000000000ff782f */ /* 0x000fe40003800000 */
[C---:B------:R-:W-:Y:S01]  /*4870*/  R2UR UR8, R9.reuse ;  /* 0x00000000090872ca */ /* 0x040fe200000e0000 */
[C---:B-12---:R-:W-:Y:S01]  /*4880*/  IMAD.HI.U32 R0, R9.reuse, R22, RZ ;  /* 0x0000001609007227 */ /* 0x046fe200078e00ff */
[----:B------:R-:W-:Y:S02]  /*4890*/  PLOP3.LUT P4, PT, P4, P0, PT, 0xf2, 0x2f ;  /* 0x00000000002f781c */ /* 0x000fe40002781e72 */
[----:B------:R-:W-:Y:S01]  /*48a0*/  R2UR UR36, R9 ;  /* 0x00000000092472ca */ /* 0x000fe200000e0000 */
[----:B------:R-:W-:Y:S01]  /*48b0*/  IMAD.MOV R3, RZ, RZ, -R9 ;  /* 0x000000ffff037224 */ /* 0x000fe200078e0a09 */
[----:B------:R-:W-:Y:S04]  /*48c0*/  SHF.R.U32.HI R0, RZ, R23, R0 ;  /* 0x00000017ff007219 */ /* 0x000fe80000011600 */
[----:B------:R-:W-:Y:S02]  /*48d0*/  R2UR UR37, R0 ;  /* 0x00000000002572ca */ /* 0x000fe400000e0000 */
[----:B------:R-:W-:Y:S03]  /*48e0*/  R2UR UR9, R3 ;  /* 0x00000000030972ca */ /* 0x000fe600000e0000 */
[----:B----4-:R-:W-:Y:S08]  /*48f0*/  @!P4 IADD3 R9, P0, PT, R38, 0x580, RZ ;  /* 0x000005802609c810 */ /* 0x010ff00007f1e0ff */
[----:B------:R-:W-:Y:S02]  /*4900*/  USEL UR37, UR8, UR37, !UP4 ;  /* 0x0000002508257287 */ /* 0x000fe4000e000000 */
[----:B------:R-:W-:Y:S04]  /*4910*/  UIMAD UR35, UR7, UR9, UR35 ;  /* 0x00000009072372a4 */ /* 0x000fe8000f8e0223 */
[----:B------:R-:W-:Y:S05]  /*4920*/  IMAD R0, RZ, RZ, -UR37 ;  /* 0x80000025ff007e24 */ /* 0x000fea000f8e02ff */
[----:B------:R-:W-:Y:S01]  /*4930*/  R2UR UR8, R0 ;  /* 0x00000000000872ca */ /* 0x000fe200000e0000 */
[----:B------:R-:W-:Y:S11]  /*4940*/  @!P4 IMAD.X R0, RZ, RZ, R39, P0 ;  /* 0x000000ffff00c224 */ /* 0x000ff600000e0627 */
[----:B------:R-:W-:Y:S01]  /*4950*/  @!UPT UIADD3 URZ, UPT, UPT, URZ, URZ, URZ ;  /* 0x000000fffffff290 */ /* 0x000fe2000fffe0ff */
[----:B------:R-:W-:Y:S01]  /*4960*/  UIMAD UR36, UR6, UR8, UR36 ;  /* 0x00000008062472a4 */ /* 0x000fe2000f8e0224 */
[----:B---3--:R-:W-:Y:S11]  /*4970*/  @!P2 BRA `(.L_x_78) ;  /* 0x0000004000f0a947 */ /* 0x008ff60003800000 */
.L_x_170:
[----:B------:R-:W-:Y:S01]  /*4980*/  @!P4 R2UR UR8, R9 ;  /* 0x000000000908c2ca */ /* 0x000fe200000e0000 */
[----:B------:R-:W-:Y:S01]  /*4990*/  VOTEU.ALL UP3, P4 ;  /* 0x0000000000ff7886 */ /* 0x000fe20002060000 */
[----:B------:R-:W-:Y:S01]  /*49a0*/  @!P4 R2UR UR9, R0 ;  /* 0x000000000009c2ca */ /* 0x000fe200000e0000 */
[----:B------:R-:W-:Y:S01]  /*49b0*/  VOTEU.ALL UP2, P4 ;  /* 0x0000000000ff7886 */ /* 0x000fe20002040000 */
[----:B------:R-:W-:Y:S01]  /*49c0*/  @!P4 IMAD.MOV.U32 R0, RZ, RZ, 0x1000 ;  /* 0x00001000ff00c424 */ /* 0x000fe200078e00ff */
[----:B------:R-:W-:Y:S01]  /*49d0*/  @!P4 IADD3 R9, P0, PT, R38, 0x580, RZ ;  /* 0x000005802609c810 */ /* 0x000fe20007f1e0ff */
[----:B------:R-:W-:Y:S07]  /*49e0*/  @!UP3 UIADD3 UR32, UPT, UPT, UR15, 0x200, URZ ;  /* 0x000002000f20b890 */ /* 0x000fee000fffe0ff */
[----:B------:R-:W-:Y:S02]  /*49f0*/  IMAD.U32 R10, RZ, RZ, UR8 ;  /* 0x00000008ff0a7e24 */ /* 0x000fe4000f8e00ff */
[----:B------:R-:W-:Y:S01]  /*4a00*/  IMAD.U32 R11, RZ, RZ, UR9 ;  /* 0x00000009ff0b7e24 */ /* 0x000fe2000f8e00ff */
[----:B------:R-:W-:Y:S02]  /*4a10*/  @!UP3 UPRMT UR9, URZ, 0x40, URZ ;  /* 0x00000040ff09b896 */ /* 0x000fe400080000ff */
[----:B------:R-:W-:Y:S02]  /*4a20*/  @!P4 R2UR UR10, R10 ;  /* 0x000000000a0ac2ca */ /* 0x000fe400000e0000 */
[----:B------:R-:W-:Y:S01]  /*4a30*/  @!P4 R2UR UR11, R11 ;  /* 0x000000000b0bc2ca */ /* 0x000fe200000e0000 */
[----:B------:R-:W-:Y:S11]  /*4a40*/  @!UP3 UPRMT UR8, UR9, 0x5410, URZ ;  /* 0x000054100908b896 */ /* 0x000ff600080000ff */
[----:B------:R-:W-:Y:S01]  /*4a50*/  @!UPT UIADD3 URZ, UPT, UPT, URZ, URZ, URZ ;  /* 0x000000fffffff290 */ /* 0x000fe2000fffe0ff */
[----:B------:R2:W-:Y:S01]  /*4a60*/  @!UP2 UTMALDG.4D.IM2COL [UR32], [UR10], UR8 ;  /* 0x000000200a00a3b4 */ /* 0x0005e20008058008 */
[----:B------:R3:W-:Y:S01]  /*4a70*/  @!P4 SYNCS.ARRIVE.TRANS64.RED.A0TR RZ, [UR15+0x80], R0 ;  /* 0x00008000ffffc9a7 */ /* 0x0007e2000830040f */
[----:B------:R-:W-:Y:S01]  /*4a80*/  SYNCS.ARRIVE.TRANS64.RED.A1T0 RZ, [UR31], RZ ;  /* 0x000000ffffff79a7 */ /* 0x000fe2000810041f */
[----:B---3--:R-:W-:Y:S01]  /*4a90*/  @!P4 IMAD.X R0, RZ, RZ, R39, P0 ;  /* 0x000000ffff00c224 */ /* 0x008fe200000e0627 */
[----:B------:R-:W3:Y:S02]  /*4aa0*/  SYNCS.PHASECHK.TRANS64.TRYWAIT P2, [UR15+0xa8], R12 ;  /* 0x0000a80cff0075a7 */ /* 0x000ee4000804110f */
[----:B--23--:R-:W-:Y:S05]  /*4ab0*/  @!P2 BRA `(.L_x_79) ;  /* 0x0000004000b8a947 */ /* 0x00cfea0003800000 */
.L_x_172:
[----:B------:R-:W-:Y:S01]  /*4ac0*/  @!P4 R2UR UR8, R0 ;  /* 0x000000000008c2ca */ /* 0x000fe200000e0000 */
[----:B------:R-:W-:Y:S01]  /*4ad0*/  VOTEU.ALL UP3, P4 ;  /* 0x0000000000ff7886 */ /* 0x000fe20002060000 */
[----:B------:R-:W-:Y:S01]  /*4ae0*/  @!P4 R2UR UR9, R9 ;  /* 0x000000000909c2ca */ /* 0x000fe200000e0000 */
[----:B------:R-:W-:Y:S01]  /*4af0*/  VOTEU.ALL UP2, P4 ;  /* 0x0000000000ff7886 */ /* 0x000fe20002040000 */
[----:B------:R-:W-:Y:S01]  /*4b00*/  @!P4 IMAD.MOV.U32 R0, RZ, RZ, 0x1000 ;  /* 0x00001000ff00c424 */ /* 0x000fe200078e00ff */
[----:B------:R-:W-:Y:S01]  /*4b10*/  UMOV UR27, UR35 ;  /* 0x00000023001b7c82 */ /* 0x000fe20008000000 */
[----:B------:R-:W-:Y:S01]  /*4b20*/  @!UP3 UIADD3 UR26, UPT, UPT, UR34, 0x20, URZ ;  /* 0x00000020221ab890 */ /* 0x000fe2000fffe0ff */
[----:B------:R-:W-:Y:S01]  /*4b30*/  @!P4 IADD3 R19, P0, PT, R38, 0x580, RZ ;  /* 0x000005802613c810 */ /* 0x000fe20007f1e0ff */
[----:B------:R-:W-:Y:S01]  /*4b40*/  @!UP3 UIADD3 UR24, UPT, UPT, UR15, 0x1200, URZ ;  /* 0x000012000f18b890 */ /* 0x000fe2000fffe0ff */
[----:B------:R-:W-:Y:S01]  /*4b50*/  UMOV UR28, UR36 ;  /* 0x00000024001c7c82 */ /* 0x000fe20008000000 */
[----:B------:R-:W-:Y:S02]  /*4b60*/  UMOV UR29, UR37 ;  /* 0x00000025001d7c82 */ /* 0x000fe40008000000 */
[----:B------:R-:W-:Y:S02]  /*4b70*/  @!P4 IMAD.X R16, RZ, RZ, R39, P0 ;  /* 0x000000ffff10c224 */ /* 0x000fe400000e0627 */
        /* <DEDUP_REMOVED lines=10> */
[----:B------:R-:W3:Y:S02]  /*4c20*/  SYNCS.PHASECHK.TRANS64.TRYWAIT P2, [UR15+0xb0], R12 ;  /* 0x0000b00cff0075a7 */ /* 0x000ee4000804110f */
[----:B--23--:R-:W-:Y:S05]  /*4c30*/  @!P2 BRA `(.L_x_80) ;  /* 0x000000400070a947 */ /* 0x00cfea0003800000 */
.L_x_174:
[----:B------:R-:W2:Y:S01]  /*4c40*/  LDC.64 R14, c[0x0][0xb10] ;  /* 0x0002c400ff0e7b82 */ /* 0x000ea20000000a00 */
[----:B------:R-:W-:Y:S01]  /*4c50*/  @!P4 R2UR UR8, R16 ;  /* 0x000000001008c2ca */ /* 0x000fe200000e0000 */
[----:B------:R-:W-:Y:S01]  /*4c60*/  VOTEU.ALL UP3, P4 ;  /* 0x0000000000ff7886 */ /* 0x000fe20002060000 */
[----:B------:R-:W-:Y:S01]  /*4c70*/  @!P4 R2UR UR9, R19 ;  /* 0x000000001309c2ca */ /* 0x000fe200000e0000 */
[----:B------:R-:W-:Y:S01]  /*4c80*/  VOTEU.ALL UP2, P4 ;  /* 0x0000000000ff7886 */ /* 0x000fe20002040000 */
[----:B------:R-:W-:Y:S03]  /*4c90*/  @!P4 IMAD.MOV.U32 R16, RZ, RZ, 0x1000 ;  /* 0x00001000ff10c424 */ /* 0x000fe600078e00ff */
[----:B------:R-:W3:Y:S01]  /*4ca0*/  LDC.64 R10, c[0x0][0xb18] ;  /* 0x0002c600ff0a7b82 */ /* 0x000ee20000000a00 */
[----:B------:R-:W-:Y:S01]  /*4cb0*/  @!UP3 UIADD3 UR18, UPT, UPT, UR34, 0x40, URZ ;  /* 0x000000402212b890 */ /* 0x000fe2000fffe0ff */
[----:B------:R-:W-:Y:S01]  /*4cc0*/  @P3 SHF.R.U32.HI R28, RZ, 0x10, R29 ;  /* 0x00000010ff1c3819 */ /* 0x000fe2000001161d */
[----:B------:R-:W-:Y:S01]  /*4cd0*/  @!UP3 UIADD3 UR16, UPT, UPT, UR15, 0x2200, URZ ;  /* 0x000022000f10b890 */ /* 0x000fe2000fffe0ff */
[----:B------:R-:W-:Y:S04]  /*4ce0*/  UMOV UR19, UR35 ;  /* 0x0000002300137c82 */ /* 0x000fe80008000000 */
[----:B------:R-:W4:Y:S01]  /*4cf0*/  @!P1 LDC R0, c[0x0][0xb20] ;  /* 0x0002c800ff009b82 */ /* 0x000f220000000800 */
[----:B------:R-:W-:Y:S01]  /*4d00*/  UMOV UR20, UR36 ;  /* 0x0000002400147c82 */ /* 0x000fe20008000000 */
[----:B------:R-:W-:Y:S01]  /*4d10*/  IMAD.U32 R41, RZ, RZ, UR8 ;  /* 0x00000008ff297e24 */ /* 0x000fe2000f8e00ff */
[----:B------:R-:W-:Y:S05]  /*4d20*/  UMOV UR21, UR37 ;  /* 0x0000002500157c82 */ /* 0x000fea0008000000 */
[----:B-1----:R-:W1:Y:S01]  /*4d30*/  @!P1 LDC R3, c[0x0][0xb0c] ;  /* 0x0002c300ff039b82 */ /* 0x002e620000000800 */
[----:B------:R-:W-:Y:S01]  /*4d40*/  IMAD.U32 R40, RZ, RZ, UR9 ;  /* 0x00000009ff287e24 */ /* 0x000fe2000f8e00ff */
[----:B------:R-:W-:Y:S01]  /*4d50*/  @!UP3 UPRMT UR9, URZ, 0x40, URZ ;  /* 0x00000040ff09b896 */ /* 0x000fe200080000ff */
[----:B------:R-:W-:Y:S02]  /*4d60*/  @!P4 R2UR UR11, R41 ;  /* 0x00000000290bc2ca */ /* 0x000fe400000e0000 */
[----:B------:R-:W-:Y:S01]  /*4d70*/  @P3 R2UR UR57, R28 ;  /* 0x000000001c3932ca */ /* 0x000fe200000e0000 */
[----:B------:R-:W-:Y:S01]  /*4d80*/  @!UP3 UPRMT UR8, UR9, 0x5410, URZ ;  /* 0x000054100908b896 */ /* 0x000fe200080000ff */
[----:B------:R-:W-:Y:S11]  /*4d90*/  @!P4 R2UR UR10, R40 ;  /* 0x00000000280ac2ca */ /* 0x000ff600000e0000 */
[----:B------:R-:W-:Y:S02]  /*4da0*/  @!UPT UIADD3 URZ, UPT, UPT, URZ, URZ, URZ ;  /* 0x000000fffffff290 */ /* 0x000fe4000fffe0ff */
[----:B------:R1:W-:Y:S01]  /*4db0*/  @!UP2 UTMALDG.4D.IM2COL [UR16], [UR10], UR8 ;  /* 0x000000100a00a3b4 */ /* 0x0003e20008058008 */
[----:B------:R1:W-:Y:S02]  /*4dc0*/  @!P4 SYNCS.ARRIVE.TRANS64.RED.A0TR RZ, [UR15+0x90], R16 ;  /* 0x00009010ffffc9a7 */ /* 0x0003e4000830040f */
[----:B-1----:R-:W-:Y:S01]  /*4dd0*/  @!P1 ISETP.NE.AND P2, PT, R3, 0x1, PT ;  /* 0x000000010300980c */ /* 0x002fe20003f45270 */
[C---:B--2---:R-:W-:Y:S01]  /*4de0*/  @!P1 IMAD.HI.U32 R14, R13.reuse, R14, RZ ;  /* 0x0000000e0d0e9227 */ /* 0x044fe200078e00ff */
[----:B---3--:R-:W-:Y:S03]  /*4df0*/  @!P1 ISETP.NE.AND P0, PT, R10, 0x1, PT ;  /* 0x000000010a00980c */ /* 0x008fe60003f05270 */
[C---:B------:R-:W-:Y:S01]  /*4e00*/  @!P1 IMAD.HI.U32 R11, R8.reuse, R11, RZ ;  /* 0x0000000b080b9227 */ /* 0x040fe200078e00ff */
[----:B------:R-:W-:Y:S04]  /*4e10*/  @!P1 SHF.R.U32.HI R14, RZ, R15, R14 ;  /* 0x0000000fff0e9219 */ /* 0x000fe8000001160e */
[----:B----4-:R-:W-:Y:S02]  /*4e20*/  @!P1 SHF.R.U32.HI R9, RZ, R0, R11 ;  /* 0x00000000ff099219 */ /* 0x010fe4000001160b */
[----:B------:R-:W-:Y:S01]  /*4e30*/  @!P1 SEL R14, R13, R14, !P2 ;  /* 0x0000000e0d0e9207 */ /* 0x000fe20005000000 */
[----:B------:R-:W-:Y:S01]  /*4e40*/  SYNCS.ARRIVE.TRANS64.RED.A1T0 RZ, [UR45], RZ ;  /* 0x000000ffffff79a7 */ /* 0x000fe2000810042d */
[----:B------:R-:W-:Y:S05]  /*4e50*/  @!P1 SEL R9, R8, R9, !P0 ;  /* 0x0000000908099207 */ /* 0x000fea0004000000 */
[----:B------:R-:W-:Y:S01]  /*4e60*/  @!P1 IMAD.IADD R0, R9, 0x1, -R14 ;  /* 0x0000000109009824 */ /* 0x000fe200078e0a0e */
[----:B------:R-:W1:Y:S01]  /*4e70*/  SYNCS.PHASECHK.TRANS64.TRYWAIT P5, [UR15+0xb8], R12 ;  /* 0x0000b80cff0075a7 */ /* 0x000e6200080a110f */
[----:B------:R-:W-:Y:S02]  /*4e80*/  @!P1 IMAD.IADD R9, R14, 0x1, -R9 ;  /* 0x000000010e099824 */ /* 0x000fe400078e0a09 */
[----:B------:R-:W-:Y:S02]  /*4e90*/  @!P1 IMAD R13, R0, R3, R13 ;  /* 0x00000003000d9224 */ /* 0x000fe400078e020d */
[----:B------:R-:W-:Y:S01]  /*4ea0*/  @!P1 IMAD R8, R9, R10, R8 ;  /* 0x0000000a09089224 */ /* 0x000fe200078e0208 */
[----:B-1----:R-:W-:Y:S06]  /*4eb0*/  @!P5 BRA `(.L_x_81) ;  /* 0x0000003c00e8d947 */ /* 0x002fec0003800000 */
.L_x_176:
[----:B-1----:R-:W-:Y:S01]  /*4ec0*/  @!P4 IADD3 R3, P0, PT, R38, 0x580, RZ ;  /* 0x000005802603c810 */ /* 0x002fe20007f1e0ff */
[----:B------:R-:W-:Y:S01]  /*4ed0*/  VOTEU.ALL UP3, P4 ;  /* 0x0000000000ff7886 */ /* 0x000fe20002060000 */
[----:B------:R-:W-:Y:S01]  /*4ee0*/  VOTEU.ALL UP2, P4 ;  /* 0x0000000000ff7886 */ /* 0x000fe20002040000 */
[----:B------:R-:W-:Y:S01]  /*4ef0*/  UMOV UR11, UR35 ;  /* 0x00000023000b7c82 */ /* 0x000fe20008000000 */
[----:B------:R-:W-:Y:S01]  /*4f00*/  @!P4 R2UR UR9, R3 ;  /* 0x000000000309c2ca */ /* 0x000fe200000e0000 */
[----:B------:R-:W-:Y:S01]  /*4f10*/  @!P4 IMAD.X R0, RZ, RZ, R39, P0 ;  /* 0x000000ffff00c224 */ /* 0x000fe200000e0627 */
[----:B------:R-:W-:Y:S01]  /*4f20*/  @!UP3 UPRMT UR16, URZ, 0x40, URZ ;  /* 0x00000040ff10b896 */ /* 0x000fe200080000ff */
[----:B------:R-:W-:Y:S01]  /*4f30*/  LOP3.LUT R36, R36, 0x1, RZ, 0x3c, !PT ;  /* 0x0000000124247812 */ /* 0x000fe200078e3cff */
[----:B------:R-:W-:Y:S01]  /*4f40*/  @!UP3 UIADD3 UR10, UPT, UPT, UR34, 0x60, URZ ;  /* 0x00000060220ab890 */ /* 0x000fe2000fffe0ff */
[----:B------:R-:W-:Y:S01]  /*4f50*/  LOP3.LUT R34, R34, 0x1, RZ, 0x3c, !PT ;  /* 0x0000000122227812 */ /* 0x000fe200078e3cff */
[----:B------:R-:W-:Y:S01]  /*4f60*/  @!UP3 UPRMT UR20, UR16, 0x5410, URZ ;  /* 0x000054101014b896 */ /* 0x000fe200080000ff */
[----:B------:R-:W-:Y:S01]  /*4f70*/  @!P4 R2UR UR8, R0 ;  /* 0x000000000008c2ca */ /* 0x000fe200000e0000 */
[----:B------:R-:W-:Y:S01]  /*4f80*/  UMOV UR12, UR36 ;  /* 0x00000024000c7c82 */ /* 0x000fe20008000000 */
[----:B------:R-:W-:Y:S01]  /*4f90*/  UMOV UR13, UR37 ;  /* 0x00000025000d7c82 */ /* 0x000fe20008000000 */
[----:B------:R-:W-:Y:S02]  /*4fa0*/  IMAD.IADD R16, R8, 0x1, R62 ;  /* 0x0000000108107824 */ /* 0x000fe400078e023e */
[----:B------:R-:W-:Y:S02]  /*4fb0*/  IMAD.IADD R19, R13, 0x1, R64 ;  /* 0x000000010d137824 */ /* 0x000fe400078e0240 */
[----:B------:R-:W-:Y:S01]  /*4fc0*/  IMAD.U32 R10, RZ, RZ, UR9 ;  /* 0x00000009ff0a7e24 */ /* 0x000fe2000f8e00ff */
[----:B------:R-:W-:Y:S04]  /*4fd0*/  @!UP3 UIADD3 UR9, UPT, UPT, UR15, 0x98, URZ ;  /* 0x000000980f09b890 */ /* 0x000fe8000fffe0ff */
[----:B------:R-:W-:Y:S01]  /*4fe0*/  @!P4 R2UR UR18, R10 ;  /* 0x000000000a12c2ca */ /* 0x000fe200000e0000 */
[----:B------:R-:W-:Y:S01]  /*4ff0*/  IMAD.U32 R11, RZ, RZ, UR8 ;  /* 0x00000008ff0b7e24 */ /* 0x000fe2000f8e00ff */
[----:B------:R-:W-:Y:S04]  /*5000*/  @!UP3 UIADD3 UR8, UPT, UPT, UR15, 0x3200, URZ ;  /* 0x000032000f08b890 */ /* 0x000fe8000fffe0ff */
[----:B------:R-:W-:Y:S11]  /*5010*/  @!P4 R2UR UR19, R11 ;  /* 0x000000000b13c2ca */ /* 0x000ff600000e0000 */
[----:B------:R-:W-:Y:S02]  /*5020*/  @!UPT UIADD3 URZ, UPT, UPT, URZ, URZ, URZ ;  /* 0x000000fffffff290 */ /* 0x000fe4000fffe0ff */
[----:B------:R2:W-:Y:S01]  /*5030*/  @!UP2 UTMALDG.4D.IM2COL [UR8], [UR18], UR20 ;  /* 0x000000081200a3b4 */ /* 0x0005e20008058014 */
[----:B------:R2:W-:Y:S01]  /*5040*/  @!P4 SYNCS.ARRIVE.TRANS64.RED.A0TR RZ, [UR15+0x98], R33 ;  /* 0x00009821ffffc9a7 */ /* 0x0005e2000830040f */
[----:B------:R-:W-:Y:S01]  /*5050*/  UPLOP3.LUT UP2, UPT, UPT, UPT, UPT, 0x80, 0x8 ;  /* 0x000000000008789c */ /* 0x000fe20003f4f070 */
[----:B------:R-:W-:Y:S01]  /*5060*/  SYNCS.ARRIVE.TRANS64.RED.A1T0 RZ, [UR23], RZ ;  /* 0x000000ffffff79a7 */ /* 0x000fe20008100417 */
[----:B------:R-:W-:Y:S09]  /*5070*/  @P3 BRA `(.L_x_82) ;  /* 0xfffffff000743947 */ /* 0x000ff2000383ffff */
[----:B------:R-:W-:-:S04]  /*5080*/  SHF.L.U32 R3, R36, 0x1f, RZ ;  /* 0x0000001f24037819 */ /* 0x000fc800000006ff */
[----:B------:R-:W1:Y:S02]  /*5090*/  SYNCS.PHASECHK.TRANS64.TRYWAIT P0, [UR15+0xa0], R3 ;  /* 0x0000a003ff0075a7 */ /* 0x000e64000800110f */
[----:B-1----:R-:W-:Y:S05]  /*50a0*/  @!P0 BRA `(.L_x_83) ;  /* 0x0000003c00848947 */ /* 0x002fea0003800000 */
.L_x_178:
[----:B------:R-:W3:Y:S02]  /*50b0*/  SYNCS.PHASECHK.TRANS64.TRYWAIT P0, [UR15+0xa8], R3 ;  /* 0x0000a803ff0075a7 */ /* 0x000ee4000800110f */
[----:B---3--:R-:W-:Y:S05]  /*50c0*/  @!P0 BRA `(.L_x_84) ;  /* 0x0000003c00948947 */ /* 0x008fea0003800000 */
.L_x_180:
[----:B------:R-:W3:Y:S02]  /*50d0*/  SYNCS.PHASECHK.TRANS64.TRYWAIT P0, [UR15+0xb0], R3 ;  /* 0x0000b003ff0075a7 */ /* 0x000ee4000800110f */
[----:B---3--:R-:W-:Y:S05]  /*50e0*/  @!P0 BRA `(.L_x_85) ;  /* 0x0000003c00a48947 */ /* 0x008fea0003800000 */
.L_x_182:
[----:B-1----:R-:W-:-:S07]  /*50f0*/  MOV R0, UR15 ;  /* 0x0000000f00007c02 */ /* 0x002fce0008000f00 */
.L_x_86:
[----:B-1----:R-:W-:-:S04]  /*5100*/  SHF.L.U32 R3, R36, 0x1f, RZ ;  /* 0x0000001f24037819 */ /* 0x002fc800000006ff */
[----:B------:R1:W3:Y:S03]  /*5110*/  SYNCS.PHASECHK.TRANS64.TRYWAIT P0, [R0+URZ+0xb8], R3 ;  /* 0x0000b803000075a7 */ /* 0x0002e600080011ff */
[----:B---3--:R-:W-:Y:S05]  /*5120*/  @!P0 NANOSLEEP.SYNCS 0x989680 ;  /* 0x009896800000895d */ /* 0x008fea0003900000 */
[----:B------:R-:W3:Y:S02]  /*5130*/  @!P0 SYNCS.PHASECHK.TRANS64 P0, [R0+URZ+0xb8], R3 ;  /* 0x0000b803000085a7 */ /* 0x000ee400080010ff */
[----:B--23--:R-:W-:Y:S05]  /*5140*/  @P0 EXIT ;  /* 0x000000000000094d */ /* 0x00cfea0003800000 */
[----:B------:R-:W-:Y:S05]  /*5150*/  BRA `(.L_x_86) ;  /* 0xfffffffc00e87947 */ /* 0x000fea000383ffff */
.L_x_71:
[----:B------:R-:W-:-:S06]  /*5160*/  UISETP.GE.AND UP1, UPT, UR4, 0x4, UPT ;  /* 0x000000040400788c */ /* 0x000fcc000bf26270 */
[----:B------:R-:W-:-:S13]  /*5170*/  PLOP3.LUT P0, PT, PT, PT, UP1, 0x80, 0x8 ;  /* 0x000000000008781c */ /* 0x000fda0003f0f018 */
[----:B-1----:R-:W-:Y:S05]  /*5180*/  @!P0 EXIT ;  /* 0x000000000000894d */ /* 0x002fea0003800000 */
[----:B------:R-:W-:Y:S01]  /*5190*/  BAR.SYNC.DEFER_BLOCKING 0x6, 0xa0 ;  /* 0x0182800000007b1d */ /* 0x000fe20000010000 */
[C---:B------:R-:W-:Y:S01]  /*51a0*/  IMAD.SHL.U32 R4, R72.reuse, 0x20, RZ ;  /* 0x0000002048047824 */ /* 0x040fe200078e00ff */
[----:B------:R-:W-:Y:S01]  /*51b0*/  SHF.R.U32.HI R5, RZ, 0x1, R72 ;  /* 0x00000001ff057819 */ /* 0x000fe20000011648 */
[C---:B------:R-:W-:Y:S01]  /*51c0*/  IMAD.SHL.U32 R71, R72.reuse, 0x10, RZ ;  /* 0x0000001048477824 */ /* 0x040fe200078e00ff */
[C---:B------:R-:W-:Y:S01]  /*51d0*/  LOP3.LUT P0, RZ, R72.reuse, 0x4, RZ, 0xc0, !PT ;  /* 0x0000000448ff7812 */ /* 0x040fe2000780c0ff */
[----:B------:R-:W-:Y:S01]  /*51e0*/  IMAD.U32 R32, R72, 0x10000, RZ ;  /* 0x0001000048207824 */ /* 0x000fe200078e00ff */
[----:B------:R-:W-:Y:S02]  /*51f0*/  UMOV UR50, 0x400 ;  /* 0x0000040000327882 */ /* 0x000fe40000000000 */
[----:B------:R-:W1:Y:S01]  /*5200*/  LDC R67, c[0x0][0x370] ;  /* 0x0000dc00ff437b82 */ /* 0x000e620000000800 */
[----:B------:R-:W-:Y:S01]  /*5210*/  ULEA UR50, UR45, UR50, 0x18 ;  /* 0x000000322d327291 */ /* 0x000fe2000f8ec0ff */
[----:B------:R-:W-:Y:S01]  /*5220*/  LOP3.LUT R0, R4, 0xc0, RZ, 0xc0, !PT ;  /* 0x000000c004007812 */ /* 0x000fe200078ec0ff */
[----:B------:R-:W-:Y:S01]  /*5230*/  IMAD.MOV.U32 R75, RZ, RZ, 0x20 ;  /* 0x00000020ff4b7424 */ /* 0x000fe200078e00ff */
[----:B------:R-:W-:Y:S01]  /*5240*/  LOP3.LUT R71, R71, 0x600, RZ, 0xc0, !PT ;  /* 0x0000060047477812 */ /* 0x000fe200078ec0ff */
[----:B------:R-:W-:Y:S01]  /*5250*/  UIADD3 UR4, UPT, UPT, UR50, 0x200, URZ ;  /* 0x0000020032047890 */ /* 0x000fe2000fffe0ff */
[----:B------:R-:W-:Y:S01]  /*5260*/  LOP3.LUT R5, R0, 0x8, R5, 0xf8, !PT ;  /* 0x0000000800057812 */ /* 0x000fe200078ef805 */
[C---:B------:R-:W-:Y:S01]  /*5270*/  IMAD.SHL.U32 R0, R72.reuse, 0x4, RZ ;  /* 0x0000000448007824 */ /* 0x040fe200078e00ff */
[----:B------:R-:W2:Y:S01]  /*5280*/  LDC R28, c[0x0][0xb0c] ;  /* 0x0002c300ff1c7b82 */ /* 0x000ea20000000800 */
[----:B------:R-:W-:Y:S01]  /*5290*/  LOP3.LUT R71, R71, 0x20, R4, 0xf8, !PT ;  /* 0x0000002047477812 */ /* 0x000fe200078ef804 */
[----:B------:R-:W-:Y:S01]  /*52a0*/  IMAD.MOV.U32 R70, RZ, RZ, 0x1 ;  /* 0x00000001ff467424 */ /* 0x000fe200078e00ff */
[----:B------:R-:W-:Y:S01]  /*52b0*/  LOP3.LUT R72, R72, 0x60, RZ, 0xc0, !PT ;  /* 0x0000006048487812 */ /* 0x000fe200078ec0ff */
[----:B------:R-:W-:Y:S01]  /*52c0*/  IMAD.MOV.U32 R30, RZ, RZ, RZ ;  /* 0x000000ffff1e7224 */ /* 0x000fe200078e00ff */
[----:B------:R-:W-:-:S02]  /*52d0*/  LOP3.LUT R0, R5, 0x18, R0, 0x78, !PT ;  /* 0x0000001805007812 */ /* 0x000fc400078e7800 */
[----:B------:R-:W-:Y:S02]  /*52e0*/  CS2R R68, SRZ ;  /* 0x0000000000447805 */ /* 0x000fe4000001ff00 */
[----:B------:R-:W-:Y:S01]  /*52f0*/  LOP3.LUT R71, R71, 0x100, R4, 0xf8, !PT ;  /* 0x0000010047477812 */ /* 0x000fe200078ef804 */
[----:B------:R-:W3:Y:S01]  /*5300*/  LDC R65, c[0x0][0xb20] ;  /* 0x0002c800ff417b82 */ /* 0x000ee20000000800 */
[----:B------:R-:W4:Y:S01]  /*5310*/  LDS R2, [UR50+0x120] ;  /* 0x00012032ff027984 */ /* 0x000f220008000800 */
[----:B------:R-:W-:Y:S01]  /*5320*/  LOP3.LUT R32, R32, 0x600000, RZ, 0xc0, !PT ;  /* 0x0060000020207812 */ /* 0x000fe200078ec0ff */
[----:B------:R-:W-:Y:S01]  /*5330*/  IMAD.U32 R74, RZ, RZ, UR4 ;  /* 0x00000004ff4a7e24 */ /* 0x000fe2000f8e00ff */
[----:B------:R-:W-:Y:S01]  /*5340*/  LOP3.LUT R71, R71, R0, RZ, 0xfc, !PT ;  /* 0x0000000047477212 */ /* 0x000fe200078efcff */
[----:B------:R-:W1:Y:S01]  /*5350*/  LDCU.64 UR54, c[0x0][0x348] ;  /* 0x00006900ff3677ac */ /* 0x000e620008000a00 */
[----:B------:R-:W-:Y:S02]  /*5360*/  SEL R75, R75, 0xffffffe0, !P0 ;  /* 0xffffffe04b4b7807 */ /* 0x000fe40004000000 */
[----:B------:R-:W1:Y:S01]  /*5370*/  LDC R27, c[0x0][0xb30] ;  /* 0x0002cc00ff1b7b82 */ /* 0x000e620000000800 */
[----:B------:R-:W1:Y:S01]  /*5380*/  LDCU.64 UR36, c[0x0][0x888] ;  /* 0x00011100ff2477ac */ /* 0x000e620008000a00 */
[----:B------:R-:W1:Y:S06]  /*5390*/  LDCU.64 UR38, c[0x0][0x890] ;  /* 0x00011200ff2677ac */ /* 0x000e6c0008000a00 */
[----:B------:R-:W1:Y:S01]  /*53a0*/  LDC.64 R56, c[0x0][0xb10] ;  /* 0x0002c400ff387b82 */ /* 0x000e620000000a00 */
[----:B------:R-:W1:Y:S01]  /*53b0*/  LDCU.64 UR46, c[0x0][0xa90] ;  /* 0x00015200ff2e77ac */ /* 0x000e620008000a00 */
[----:B------:R-:W-:Y:S01]  /*53c0*/  UMOV UR52, URZ ;  /* 0x000000ff00347c82 */ /* 0x000fe20008000000 */
[----:B------:R-:W-:-:S05]  /*53d0*/  UMOV UR56, URZ ;  /* 0x000000ff00387c82 */ /* 0x000fca0008000000 */
[----:B------:R-:W1:Y:S08]  /*53e0*/  LDC.64 R24, c[0x0][0xb18] ;  /* 0x0002c600ff187b82 */ /* 0x000e700000000a00 */
[----:B------:R-:W1:Y:S08]  /*53f0*/  LDC.64 R22, c[0x0][0xb28] ;  /* 0x0002ca00ff167b82 */ /* 0x000e700000000a00 */
[----:B------:R-:W1:Y:S01]  /*5400*/  LDC.64 R54, c[0x0][0x8b0] ;  /* 0x00022c00ff367b82 */ /* 0x000e620000000a00 */
[C---:B----4-:R-:W-:Y:S01]  /*5410*/  VIADD R3, R2.reuse, 0x80 ;  /* 0x0000008002037836 */ /* 0x050fe20000000000 */
[----:B------:R-:W-:-:S04]  /*5420*/  LOP3.LUT R2, R2, 0xffff, RZ, 0xc0, !PT ;  /* 0x0000ffff02027812 */ /* 0x000fc800078ec0ff */
[----:B------:R-:W-:Y:S02]  /*5430*/  LOP3.LUT R3, R3, 0xffff, RZ, 0xc0, !PT ;  /* 0x0000ffff03037812 */ /* 0x000fe400078ec0ff */
[----:B------:R-:W4:Y:S03]  /*5440*/  LDC.64 R52, c[0x0][0x8a8] ;  /* 0x00022a00ff347b82 */ /* 0x000f260000000a00 */
[----:B------:R1:W-:Y:S05]  /*5450*/  STL.64 [R1], R2 ;  /* 0x0000000201007387 */ /* 0x0003ea0000100a00 */
[----:B------:R-:W1:Y:S08]  /*5460*/  LDC.64 R60, c[0x0][0xa80] ;  /* 0x0002a000ff3c7b82 */ /* 0x000e700000000a00 */
[----:B------:R-:W1:Y:S08]  /*5470*/  LDC.64 R58, c[0x0][0xa88] ;  /* 0x0002a200ff3a7b82 */ /* 0x000e700000000a00 */
[----:B--23--:R-:W1:Y:S02]  /*5480*/  LDC R66, c[0x0][0x374] ;  /* 0x0000dd00ff427b82 */ /* 0x00ce640000000800 */
.L_x_130:
[----:B-12---:R-:W-:Y:S04]  /*5490*/  SHF.L.U32 R3, R68, 0x1f, RZ ;  /* 0x0000001f44037819 */ /* 0x006fe800000006ff */
[----:B------:R-:W1:Y:S02]  /*54a0*/  SYNCS.PHASECHK.TRANS64.TRYWAIT P0, [UR50+0xd0], R3 ;  /* 0x0000d003ff0075a7 */ /* 0x000e640008001132 */
[----:B-1-3--:R-:W-:Y:S05]  /*54b0*/  @!P0 BRA `(.L_x_87) ;  /* 0x0000003800c88947 */ /* 0x00afea0003800000 */
.L_x_184:
[----:B------:R-:W2:Y:S01]  /*54c0*/  LDC.64 R12, c[0x0][0xb10] ;  /* 0x0002c400ff0c7b82 */ /* 0x000ea20000000a00 */
[----:B------:R-:W3:Y:S01]  /*54d0*/  LDS.128 R36, [UR50+0x110] ;  /* 0x00011032ff247984 */ /* 0x000ee20008000c00 */
[----:B------:R-:W-:Y:S01]  /*54e0*/  UIADD3 UR4, UPT, UPT, UR50, 0xd8, URZ ;  /* 0x000000d832047890 */ /* 0x000fe2000fffe0ff */
[----:B-1----:R-:W-:Y:S01]  /*54f0*/  IMAD R0, R30, 0x4, R1 ;  /* 0x000000041e007824 */ /* 0x002fe200078e0201 */
[----:B------:R-:W-:Y:S04]  /*5500*/  ISETP.NE.AND P1, PT, R27, 0x1, PT ;  /* 0x000000011b00780c */ /* 0x000fe80003f25270 */
[----:B------:R-:W1:Y:S01]  /*5510*/  LDC.64 R10, c[0x0][0xb18] ;  /* 0x0002c600ff0a7b82 */ /* 0x000e620000000a00 */
[----:B------:R-:W-:Y:S01]  /*5520*/  UPRMT UR4, URZ, 0x654, UR4 ;  /* 0x00000654ff047896 */ /* 0x000fe20008000004 */
[----:B------:R-:W-:Y:S01]  /*5530*/  ISETP.GE.AND P0, PT, R26, 0x1, PT ;  /* 0x000000011a00780c */ /* 0x000fe20003f06270 */
[----:B------:R-:W-:Y:S01]  /*5540*/  @!PT LDS RZ, [RZ] ;  /* 0x00000000fffff984 */ /* 0x000fe20000000800 */
[----:B------:R-:W-:Y:S01]  /*5550*/  @!PT LDS RZ, [RZ] ;  /* 0x00000000fffff984 */ /* 0x000fe20000000800 */
[----:B------:R-:W-:Y:S01]  /*5560*/  @!PT LDS RZ, [RZ] ;  /* 0x00000000fffff984 */ /* 0x000fe20000000800 */
[----:B------:R-:W-:Y:S01]  /*5570*/  @!PT LDS RZ, [RZ] ;  /* 0x00000000fffff984 */ /* 0x000fe20000000800 */
[----:B------:R4:W-:Y:S06]  /*5580*/  MEMBAR.ALL.CTA ;  /* 0x0000000000007992 */ /* 0x0009ec0000008000 */
[----:B----4-:R-:W4:Y:S01]  /*5590*/  FENCE.VIEW.ASYNC.S ;  /* 0x00000000000073c6 */ /* 0x010f220000000000 */
[----:B------:R-:W1:Y:S08]  /*55a0*/  @!P1 LDC R14, c[0x0][0xb20] ;  /* 0x0002c800ff0e9b82 */ /* 0x000e700000000800 */
[----:B------:R-:W1:Y:S01]  /*55b0*/  @!P1 LDC R9, c[0x0][0xb0c] ;  /* 0x0002c300ff099b82 */ /* 0x000e620000000800 */
[----:B----4-:R-:W-:Y:S01]  /*55c0*/  SYNCS.ARRIVE.TRANS64.RED.A1T0 RZ, [UR4], RZ ;  /* 0x000000ffffff79a7 */ /* 0x010fe20008100404 */
[----:B------:R4:W5:Y:S01]  /*55d0*/  LDL R17, [R0] ;  /* 0x0000000000117983 */ /* 0x0009620000100800 */
[----:B---3--:R-:W-:Y:S04]  /*55e0*/  LOP3.LUT P4, RZ, R38, 0x1, RZ, 0xc0, !PT ;  /* 0x0000000126ff7812 */ /* 0x008fe8000788c0ff */
[----:B------:R-:W-:Y:S09]  /*55f0*/  P2R R76, PR, RZ, 0x10 ;  /* 0x00000010ff4c7803 */ /* 0x000ff20000000000 */
[----:B------:R-:W-:Y:S02]  /*5600*/  @P4 MOV R31, R36 ;  /* 0x00000024001f4202 */ /* 0x000fe40000000f00 */
[----:B------:R-:W-:Y:S01]  /*5610*/  @P4 LOP3.LUT R29, R37, 0xffff, RZ, 0xc0, !PT ;  /* 0x0000ffff251d4812 */ /* 0x000fe200078ec0ff */
[----:B--2-4-:R-:W-:Y:S06]  /*5620*/  @!P0 BRA `(.L_x_88) ;  /* 0x0000000000a48947 */ /* 0x014fec0003800000 */
[----:B------:R-:W-:Y:S01]  /*5630*/  IMAD.HI.U32 R20, R66, R25, RZ ;  /* 0x0000001942147227 */ /* 0x000fe200078e00ff */
[----:B------:R-:W-:Y:S02]  /*5640*/  ISETP.NE.AND P0, PT, R24, 0x1, PT ;  /* 0x000000011800780c */ /* 0x000fe40003f05270 */
[----:B------:R-:W-:Y:S01]  /*5650*/  ISETP.NE.AND P2, PT, R26, 0x1, PT ;  /* 0x000000011a00780c */ /* 0x000fe20003f45270 */
[-C--:B------:R-:W-:Y:S01]  /*5660*/  IMAD.HI.U32 R18, R67, R56.reuse, RZ ;  /* 0x0000003843127227 */ /* 0x080fe200078e00ff */
[----:B------:R-:W-:Y:S02]  /*5670*/  SHF.R.U32.HI R21, RZ, R65, R20 ;  /* 0x00000041ff157219 */ /* 0x000fe40000011614 */
[----:B------:R-:W-:Y:S01]  /*5680*/  ISETP.NE.AND P3, PT, R28, 0x1, PT ;  /* 0x000000011c00780c */ /* 0x000fe20003f65270 */
[----:B------:R-:W-:Y:S01]  /*5690*/  IMAD.HI.U32 R40, R29, R25, RZ ;  /* 0x000000191d287227 */ /* 0x000fe200078e00ff */
[----:B------:R-:W-:Y:S02]  /*56a0*/  SHF.R.U32.HI R18, RZ, R57, R18 ;  /* 0x00000039ff127219 */ /* 0x000fe40000011612 */
[----:B------:R-:W-:Y:S01]  /*56b0*/  SEL R3, R66, R21, !P0 ;  /* 0x0000001542037207 */ /* 0x000fe20004000000 */
[----:B------:R-:W-:Y:S01]  /*56c0*/  IMAD.HI.U32 R34, R31, R56, RZ ;  /* 0x000000381f227227 */ /* 0x000fe200078e00ff */
[----:B------:R-:W-:Y:S03]  /*56d0*/  SEL R7, R67, R18, !P3 ;  /* 0x0000001243077207 */ /* 0x000fe60005800000 */
[-C--:B------:R-:W-:Y:S01]  /*56e0*/  IMAD.HI.U32 R18, R3, R22.reuse, RZ ;  /* 0x0000001603127227 */ /* 0x080fe200078e00ff */
[----:B------:R-:W-:Y:S03]  /*56f0*/  SHF.R.U32.HI R34, RZ, R57, R34 ;  /* 0x00000039ff227219 */ /* 0x000fe60000011622 */
[----:B------:R-:W-:Y:S01]  /*5700*/  IMAD.HI.U32 R20, R7, R22, RZ ;  /* 0x0000001607147227 */ /* 0x000fe200078e00ff */
[----:B------:R-:W-:Y:S02]  /*5710*/  @P2 SHF.R.U32.HI R3, RZ, R23, R18 ;  /* 0x00000017ff032219 */ /* 0x000fe40000011612 */
[----:B------:R-:W-:Y:S02]  /*5720*/  SHF.R.U32.HI R18, RZ, R65, R40 ;  /* 0x00000041ff127219 */ /* 0x000fe40000011628 */
[----:B------:R-:W-:Y:S01]  /*5730*/  @P2 SHF.R.U32.HI R7, RZ, R23, R20 ;  /* 0x00000017ff072219 */ /* 0x000fe20000011614 */
[C---:B------:R-:W-:Y:S01]  /*5740*/  IMAD R2, R26.reuse, R3, RZ ;  /* 0x000000031a027224 */ /* 0x040fe200078e02ff */
[----:B------:R-:W-:Y:S02]  /*5750*/  SEL R5, R29, R18, !P0 ;  /* 0x000000121d057207 */ /* 0x000fe40004000000 */
[----:B------:R-:W-:Y:S01]  /*5760*/  SEL R3, R31, R34, !P3 ;  /* 0x000000221f037207 */ /* 0x000fe20005800000 */
[----:B------:R-:W-:Y:S01]  /*5770*/  IMAD R4, R26, R7, RZ ;  /* 0x000000071a047224 */ /* 0x000fe200078e02ff */
[C---:B------:R-:W-:Y:S01]  /*5780*/  ISETP.GE.AND P0, PT, R5.reuse, R2, PT ;  /* 0x000000020500720c */ /* 0x040fe20003f06270 */
[----:B------:R-:W-:Y:S03]  /*5790*/  IMAD.HI.U32 R6, R5, R22, RZ ;  /* 0x0000001605067227 */ /* 0x000fe600078e00ff */
[----:B------:R-:W-:Y:S01]  /*57a0*/  ISETP.GE.OR P0, PT, R3, R4, P0 ;  /* 0x000000040300720c */ /* 0x000fe20000706670 */
[----:B------:R-:W-:Y:S01]  /*57b0*/  IMAD.MOV R4, RZ, RZ, -R3 ;  /* 0x000000ffff047224 */ /* 0x000fe200078e0a03 */
[-C--:B------:R-:W-:Y:S03]  /*57c0*/  SHF.R.U32.HI R6, RZ, R23.reuse, R6 ;  /* 0x00000017ff067219 */ /* 0x080fe60000011606 */
[----:B------:R-:W-:Y:S01]  /*57d0*/  IMAD R31, R28, R4, R31 ;  /* 0x000000041c1f7224 */ /* 0x000fe200078e021f */
[----:B------:R-:W-:Y:S05]  /*57e0*/  SEL R15, R5, R6, !P2 ;  /* 0x00000006050f7207 */ /* 0x000fea0005000000 */
[----:B------:R-:W-:Y:S02]  /*57f0*/  IMAD.MOV R6, RZ, RZ, -R15 ;  /* 0x000000ffff067224 */ /* 0x000fe400078e0a0f */
[C---:B------:R-:W-:Y:S04]  /*5800*/  @!P0 IMAD.HI.U32 R2, R3.reuse, R22, RZ ;  /* 0x0000001603028227 */ /* 0x040fe800078e00ff */
[----:B------:R-:W-:Y:S01]  /*5810*/  IMAD R6, R26, R6, R5 ;  /* 0x000000061a067224 */ /* 0x000fe200078e0205 */
[----:B------:R-:W-:Y:S04]  /*5820*/  @!P0 SHF.R.U32.HI R2, RZ, R23, R2 ;  /* 0x00000017ff028219 */ /* 0x000fe80000011602 */
[----:B------:R-:W-:Y:S02]  /*5830*/  @!P0 SEL R0, R3, R2, !P2 ;  /* 0x0000000203008207 */ /* 0x000fe40005000000 */
[----:B------:R-:W-:Y:S02]  /*5840*/  IADD3 R2, PT, PT, -R5, RZ, RZ ;  /* 0x000000ff05027210 */ /* 0x000fe40007ffe1ff */
[----:B------:R-:W-:Y:S01]  /*5850*/  @!P0 IADD3 R8, PT, PT, R15, -R0, RZ ;  /* 0x800000000f088210 */ /* 0x000fe20007ffe0ff */
[----:B------:R-:W-:Y:S02]  /*5860*/  @!P0 IMAD R0, R7, R6, R0 ;  /* 0x0000000607008224 */ /* 0x000fe400078e0200 */
[----:B------:R-:W-:Y:S02]  /*5870*/  IMAD R29, R24, R2, R29 ;  /* 0x00000002181d7224 */ /* 0x000fe400078e021d */
[----:B------:R-:W-:Y:S02]  /*5880*/  @!P0 IMAD R5, R8, R26, R3 ;  /* 0x0000001a08058224 */ /* 0x000fe400078e0203 */
[----:B------:R-:W-:Y:S04]  /*5890*/  @!P0 IMAD.MOV.U32 R3, RZ, RZ, R0 ;  /* 0x000000ffff038224 */ /* 0x000fe800078e0000 */
[----:B------:R-:W-:Y:S02]  /*58a0*/  IMAD R31, R3, R28, R31 ;  /* 0x0000001c031f7224 */ /* 0x000fe400078e021f */
[----:B------:R-:W-:Y:S07]  /*58b0*/  IMAD R29, R5, R24, R29 ;  /* 0x00000018051d7224 */ /* 0x000fee00078e021d */
.L_x_88:
[----:B-1----:R-:W-:Y:S01]  /*58c0*/  @!P1 ISETP.NE.AND P0, PT, R10, 0x1, PT ;  /* 0x000000010a00980c */ /* 0x002fe20003f05270 */
[----:B------:R-:W-:Y:S01]  /*58d0*/  @!P1 IMAD.HI.U32 R3, R29, R11, RZ ;  /* 0x0000000b1d039227 */ /* 0x000fe200078e00ff */
[----:B------:R-:W-:Y:S01]  /*58e0*/  R2UR UR41, R16 ;  /* 0x00000000102972ca */ /* 0x000fe200000e0000 */
[----:B------:R-:W-:Y:S01]  /*58f0*/  BSSY.RECONVERGENT B6, `(.L_x_89) ;  /* 0x000002f000067945 */ /* 0x000fe20003800200 */
[----:B------:R-:W-:Y:S01]  /*5900*/  @!P1 ISETP.NE.AND P2, PT, R9, 0x1, PT ;  /* 0x000000010900980c */ /* 0x000fe20003f45270 */
[----:B------:R-:W-:Y:S01]  /*5910*/  @!P1 IMAD.HI.U32 R0, R31, R12, RZ ;  /* 0x0000000c1f009227 */ /* 0x000fe200078e00ff */
[----:B------:R-:W-:Y:S02]  /*5920*/  @!P1 SHF.R.U32.HI R2, RZ, R14, R3 ;  /* 0x0000000eff029219 */ /* 0x000fe40000011603 */
[----:B------:R-:W-:Y:S02]  /*5930*/  @P4 SHF.R.U32.HI R36, RZ, 0x10, R37 ;  /* 0x00000010ff244819 */ /* 0x000fe40000011625 */
[----:B------:R-:W-:Y:S02]  /*5940*/  @!P1 SEL R2, R29, R2, !P0 ;  /* 0x000000021d029207 */ /* 0x000fe40004000000 */
[----:B------:R-:W-:Y:S02]  /*5950*/  @!P1 SHF.R.U32.HI R0, RZ, R13, R0 ;  /* 0x0000000dff009219 */ /* 0x000fe40000011600 */
[----:B------:R-:W-:Y:S01]  /*5960*/  LOP3.LUT P0, RZ, R74, 0x1b0, RZ, 0xc0, !PT ;  /* 0x000001b04aff7812 */ /* 0x000fe2000780c0ff */
[----:B------:R-:W-:Y:S01]  /*5970*/  USHF.L.U32 UR41, UR41, 0x7, URZ ;  /* 0x0000000729297899 */ /* 0x000fe200080006ff */
[----:B------:R-:W-:Y:S02]  /*5980*/  @!P1 SEL R3, R31, R0, !P2 ;  /* 0x000000001f039207 */ /* 0x000fe40005000000 */
[----:B------:R-:W-:Y:S03]  /*5990*/  @P4 R2UR UR51, R36 ;  /* 0x00000000243342ca */ /* 0x000fe600000e0000 */
[----:B------:R-:W-:Y:S02]  /*59a0*/  @!P1 IMAD.IADD R0, R2, 0x1, -R3 ;  /* 0x0000000102009824 */ /* 0x000fe400078e0a03 */
[----:B------:R-:W-:Y:S02]  /*59b0*/  @!P1 IMAD.IADD R2, R3, 0x1, -R2 ;  /* 0x0000000103029824 */ /* 0x000fe400078e0a02 */
[----:B------:R-:W-:Y:S02]  /*59c0*/  @!P1 IMAD R31, R0, R9, R31 ;  /* 0x00000009001f9224 */ /* 0x000fe400078e021f */
[----:B------:R-:W-:Y:S01]  /*59d0*/  @!P1 IMAD R29, R2, R10, R29 ;  /* 0x0000000a021d9224 */ /* 0x000fe200078e021d */
[----:B------:R-:W-:Y:S06]  /*59e0*/  @!P0 BRA `(.L_x_90) ;  /* 0x00000000007c8947 */ /* 0x000fec0003800000 */
[----:B------:R-:W1:Y:S01]  /*59f0*/  LDCU.64 UR8, c[0x4][0x80] ;  /* 0x01001000ff0877ac */ /* 0x000e620008000a00 */
[----:B------:R-:W-:Y:S01]  /*5a00*/  MOV R2, 0x0 ;  /* 0x0000000000027802 */ /* 0x000fe20000000f00 */
[----:B------:R-:W-:Y:S02]  /*5a10*/  HFMA2 R12, -RZ, RZ, 0, 5.9604644775390625e-08 ;  /* 0x00000001ff0c7431 */ /* 0x000fe400000001ff */
[----:B------:R-:W-:Y:S01]  /*5a20*/  IMAD.MOV.U32 R8, RZ, RZ, 0x70 ;  /* 0x00000070ff087424 */ /* 0x000fe200078e00ff */
[----:B------:R2:W3:Y:S01]  /*5a30*/  LDC.64 R14, c[0x4][R2] ;  /* 0x01000000020e7b82 */ /* 0x0004e20000000a00 */
[----:B------:R-:W4:Y:S01]  /*5a40*/  LDCU.64 UR6, c[0x4][0x88] ;  /* 0x01001100ff0677ac */ /* 0x000f220008000a00 */
[----:B------:R-:W-:Y:S01]  /*5a50*/  IMAD.MOV.U32 R13, RZ, RZ, RZ ;  /* 0x000000ffff0d7224 */ /* 0x000fe200078e00ff */
[----:B------:R-:W2:Y:S01]  /*5a60*/  LDCU.64 UR4, c[0x4][0x8] ;  /* 0x01000100ff0477ac */ /* 0x000ea20008000a00 */
[----:B-1----:R-:W-:Y:S01]  /*5a70*/  MOV R5, UR9 ;  /* 0x0000000900057c02 */ /* 0x002fe20008000f00 */
[----:B------:R-:W-:Y:S01]  /*5a80*/  IMAD.U32 R4, RZ, RZ, UR8 ;  /* 0x00000008ff047e24 */ /* 0x000fe2000f8e00ff */
[----:B----4-:R-:W-:Y:S01]  /*5a90*/  MOV R7, UR7 ;  /* 0x0000000700077c02 */ /* 0x010fe20008000f00 */
[----:B------:R-:W-:Y:S01]  /*5aa0*/  IMAD.U32 R6, RZ, RZ, UR6 ;  /* 0x00000006ff067e24 */ /* 0x000fe2000f8e00ff */
[----:B--2---:R-:W-:Y:S01]  /*5ab0*/  MOV R11, UR5 ;  /* 0x00000005000b7c02 */ /* 0x004fe20008000f00 */
[----:B------:R-:W-:Y:S02]  /*5ac0*/  IMAD.U32 R10, RZ, RZ, UR4 ;  /* 0x00000004ff0a7e24 */ /* 0x000fe4000f8e00ff */
[----:B------:R-:W-:Y:S07]  /*5ad0*/  LEPC R20, `(.L_x_91) ;  /* 0x000000001014794e */ /* 0x000fee0000000000 */
[----:B---3-5:R-:W-:Y:S05]  /*5ae0*/  CALL.ABS.NOINC R14 ;  /* 0x000000000e007343 */ /* 0x028fea0003c00000 */
.L_x_91:
[----:B------:R-:W1:Y:S01]  /*5af0*/  LDCU.64 UR8, c[0x4][0x80] ;  /* 0x01001000ff0877ac */ /* 0x000e620008000a00 */
[----:B------:R-:W2:Y:S01]  /*5b00*/  LDC.64 R2, c[0x4][R2] ;  /* 0x0100000002027b82 */ /* 0x000ea20000000a00 */
[----:B------:R-:W-:Y:S02]  /*5b10*/  HFMA2 R12, -RZ, RZ, 0, 5.9604644775390625e-08 ;  /* 0x00000001ff0c7431 */ /* 0x000fe400000001ff */
[----:B------:R-:W-:Y:S02]  /*5b20*/  IMAD.MOV.U32 R8, RZ, RZ, 0x70 ;  /* 0x00000070ff087424 */ /* 0x000fe400078e00ff */
[----:B------:R-:W-:Y:S01]  /*5b30*/  IMAD.MOV.U32 R13, RZ, RZ, RZ ;  /* 0x000000ffff0d7224 */ /* 0x000fe200078e00ff */
[----:B------:R-:W3:Y:S01]  /*5b40*/  LDCU.64 UR6, c[0x4][0x88] ;  /* 0x01001100ff0677ac */ /* 0x000ee20008000a00 */
[----:B------:R-:W4:Y:S01]  /*5b50*/  LDCU.64 UR4, c[0x4][0x8] ;  /* 0x01000100ff0477ac */ /* 0x000f220008000a00 */
[----:B-1----:R-:W-:Y:S02]  /*5b60*/  MOV R4, UR8 ;  /* 0x0000000800047c02 */ /* 0x002fe40008000f00 */
[----:B------:R-:W-:Y:S02]  /*5b70*/  MOV R5, UR9 ;  /* 0x0000000900057c02 */ /* 0x000fe40008000f00 */
[----:B---3--:R-:W-:Y:S01]  /*5b80*/  MOV R7, UR7 ;  /* 0x0000000700077c02 */ /* 0x008fe20008000f00 */
[----:B------:R-:W-:Y:S01]  /*5b90*/  IMAD.U32 R6, RZ, RZ, UR6 ;  /* 0x00000006ff067e24 */ /* 0x000fe2000f8e00ff */
[----:B----4-:R-:W-:Y:S01]  /*5ba0*/  MOV R11, UR5 ;  /* 0x00000005000b7c02 */ /* 0x010fe20008000f00 */
[----:B------:R-:W-:Y:S02]  /*5bb0*/  IMAD.U32 R10, RZ, RZ, UR4 ;  /* 0x00000004ff0a7e24 */ /* 0x000fe4000f8e00ff */
[----:B------:R-:W-:Y:S07]  /*5bc0*/  LEPC R20, `(.L_x_90) ;  /* 0x000000001014794e */ /* 0x000fee0000000000 */
[----:B--2---:R-:W-:Y:S05]  /*5bd0*/  CALL.ABS.NOINC R2 ;  /* 0x0000000002007343 */ /* 0x004fea0003c00000 */
.L_x_90:
[----:B------:R-:W-:Y:S05]  /*5be0*/  BSYNC.RECONVERGENT B6 ;  /* 0x0000000000067941 */ /* 0x000fea0003800200 */
.L_x_89:
[----:B------:R-:W-:Y:S01]  /*5bf0*/  ISETP.NE.U32.AND P4, PT, R54, RZ, PT ;  /* 0x000000ff3600720c */ /* 0x000fe20003f85070 */
[----:B------:R-:W-:Y:S01]  /*5c00*/  UISETP.NE.AND UP2, UPT, UR53, URZ, UPT ;  /* 0x000000ff3500728c */ /* 0x000fe2000bf45270 */
[----:B------:R-:W-:Y:S01]  /*5c10*/  ISETP.NE.U32.AND P2, PT, RZ, UR36, PT ;  /* 0x00000024ff007c0c */ /* 0x000fe2000bf45070 */
[----:B------:R-:W-:Y:S01]  /*5c20*/  UISETP.NE.U32.AND UP1, UPT, UR38, URZ, UPT ;  /* 0x000000ff2600728c */ /* 0x000fe2000bf25070 */
[----:B------:R-:W-:Y:S01]  /*5c30*/  ISETP.NE.AND.EX P4, PT, R55, RZ, PT, P4 ;  /* 0x000000ff3700720c */ /* 0x000fe20003f85340 */
[----:B------:R-:W-:Y:S01]  /*5c40*/  UPLOP3.LUT UP0, UPT, UPT, UPT, UPT, 0x40, 0x4 ;  /* 0x000000000004789c */ /* 0x000fe20003f0e870 */
[----:B------:R-:W-:Y:S01]  /*5c50*/  ISETP.NE.AND.EX P2, PT, RZ, UR37, PT, P2 ;  /* 0x00000025ff007c0c */ /* 0x000fe2000bf45320 */
[----:B------:R-:W-:Y:S01]  /*5c60*/  UISETP.NE.AND.EX UP1, UPT, UR39, URZ, UPT, UP1 ;  /* 0x000000ff2700728c */ /* 0x000fe2000bf25310 */
[----:B------:R-:W-:Y:S04]  /*5c70*/  PLOP3.LUT P1, PT, PT, PT, UP2, 0x80, 0x8 ;  /* 0x000000000008781c */ /* 0x000fe80003f2f028 */
[----:B------:R-:W-:Y:S06]  /*5c80*/  @UP2 UPLOP3.LUT UP0, UPT, UPT, UPT, UP1, 0x80, 0x8 ;  /* 0x000000000008289c */ /* 0x000fec0003f0f010 */
[----:B------:R-:W-:Y:S01]  /*5c90*/  PLOP3.LUT P0, PT, PT, PT, UP0, 0x80, 0x8 ;  /* 0x000000000008781c */ /* 0x000fe20003f0f008 */
[----:B------:R-:W-:Y:S01]  /*5ca0*/  @!UPT UIADD3 URZ, UPT, UPT, URZ, URZ, URZ ;  /* 0x000000fffffff290 */ /* 0x000fe2000fffe0ff */
[----:B------:R-:W-:Y:S11]  /*5cb0*/  BRA.U !UP1, `(.L_x_92) ;  /* 0x0000000109387547 */ /* 0x000ff6000b800000 */
[----:B------:R-:W-:Y:S01]  /*5cc0*/  UISETP.NE.U32.AND UP0, UPT, UR36, URZ, UPT ;  /* 0x000000ff2400728c */ /* 0x000fe2000bf05070 */
[----:B------:R-:W-:Y:S02]  /*5cd0*/  HFMA2 R0, -RZ, RZ, 0, 5.9604644775390625e-08 ;  /* 0x00000001ff007431 */ /* 0x000fe400000001ff */
[----:B------:R-:W-:Y:S01]  /*5ce0*/  IMAD.MOV.U32 R63, RZ, RZ, 0x1 ;  /* 0x00000001ff3f7424 */ /* 0x000fe200078e00ff */
[----:B------:R-:W-:Y:S06]  /*5cf0*/  UISETP.NE.AND.EX UP0, UPT, UR37, URZ, UPT, UP0 ;  /* 0x000000ff2500728c */ /* 0x000fec000bf05300 */
[----:B------:R-:W-:Y:S05]  /*5d00*/  PLOP3.LUT P3, PT, PT, PT, UP0, 0x80, 0x8 ;  /* 0x000000000008781c */ /* 0x000fea0003f6f008 */
[----:B------:R-:W1:Y:S01]  /*5d10*/  @UP0 LDCU.64 UR6, c[0x0][0x888] ;  /* 0x00011100ff0607ac */ /* 0x000e620008000a00 */
[----:B------:R-:W-:Y:S07]  /*5d20*/  @UP0 UIMAD UR4, UR57, UR38, URZ ;  /* 0x00000026390402a4 */ /* 0x000fee000f8e02ff */
[----:B------:R-:W-:Y:S01]  /*5d30*/  @!P3 PRMT R63, R0, 0x7610, R63 ;  /* 0x00007610003fb816 */ /* 0x000fe2000000003f */
[----:B-1----:R-:W-:Y:S03]  /*5d40*/  @UP0 UIMAD.WIDE UR6, UR4, 0x4, UR6 ;  /* 0x00000004040608a5 */ /* 0x002fe6000f8e0206 */
[----:B------:R-:W1:Y:S03]  /*5d50*/  @!UP0 LDCU UR4, c[0x0][0x880] ;  /* 0x00011000ff0487ac */ /* 0x000e660008000800 */
[----:B------:R-:W-:Y:S01]  /*5d60*/  IMAD.U32 R2, RZ, RZ, UR6 ;  /* 0x00000006ff027e24 */ /* 0x000fe2000f8e00ff */
[----:B------:R-:W-:Y:S05]  /*5d70*/  MOV R3, UR7 ;  /* 0x0000000700037c02 */ /* 0x000fea0008000f00 */
[----:B-----5:R2:W5:Y:S02]  /*5d80*/  @P3 LDG.E R35, desc[UR48][R2.64] ;  /* 0x0000003002233981 */ /* 0x020564000c1e1900 */
[----:B-12---:R-:W-:Y:S02]  /*5d90*/  @!P3 IMAD.U32 R35, RZ, RZ, UR4 ;  /* 0x00000004ff23be24 */ /* 0x006fe4000f8e00ff */
.L_x_92:
[----:B------:R-:W-:Y:S05]  /*5da0*/  @!P4 BRA `(.L_x_93) ;  /* 0x000000000020c947 */ /* 0x000fea0003800000 */
[----:B------:R-:W-:Y:S04]  /*5db0*/  ISETP.NE.U32.AND P3, PT, R52, RZ, PT ;  /* 0x000000ff3400720c */ /* 0x000fe80003f65070 */
[----:B------:R-:W-:Y:S11]  /*5dc0*/  ISETP.NE.AND.EX P3, PT, R53, RZ, PT, P3 ;  /* 0x000000ff3500720c */ /* 0x000ff60003f65330 */
[----:B------:R-:W-:Y:S02]  /*5dd0*/  @!UPT UIADD3 URZ, UPT, UPT, URZ, URZ, URZ ;  /* 0x000000fffffff290 */ /* 0x000fe4000fffe0ff */
[----:B------:R-:W1:Y:S01]  /*5de0*/  @P3 LDC.64 R2, c[0x0][0x8a8] ;  /* 0x00022a00ff023b82 */ /* 0x000e620000000a00 */
[----:B------:R-:W-:Y:S04]  /*5df0*/  @P3 IMAD R0, R54, UR57, RZ ;  /* 0x0000003936003c24 */ /* 0x000fe8000f8e02ff */
[----:B-1----:R-:W-:Y:S05]  /*5e00*/  @P3 IMAD.WIDE R2, R0, 0x4, R2 ;  /* 0x0000000400023825 */ /* 0x002fea00078e0202 */
[----:B-----5:R1:W5:Y:S02]  /*5e10*/  @P3 LDG.E R33, desc[UR48][R2.64] ;  /* 0x0000003002213981 */ /* 0x020364000c1e1900 */
[----:B-1----:R-:W2:Y:S02]  /*5e20*/  @!P3 LDC R33, c[0x0][0x8a0] ;  /* 0x00022800ff21bb82 */ /* 0x002ea40000000800 */
.L_x_93:
[----:B-----5:R-:W-:Y:S01]  /*5e30*/  FSETP.NEU.AND P3, PT, R35, RZ, PT ;  /* 0x000000ff2300720b */ /* 0x020fe20003f6d000 */
[----:B------:R-:W-:Y:S01]  /*5e40*/  IMAD.SHL.U32 R79, R19, 0x40, RZ ;  /* 0x00000040134f7824 */ /* 0x000fe200078e00ff */
[----:B------:R-:W-:Y:S01]  /*5e50*/  SEL R3, RZ, 0xffffffff, P2 ;  /* 0xffffffffff037807 */ /* 0x000fe20001000000 */
[----:B------:R-:W-:Y:S01]  /*5e60*/  IMAD.SHL.U32 R86, R71, 0x2, RZ ;  /* 0x0000000247567824 */ /* 0x000fe200078e00ff */
[----:B------:R-:W-:Y:S01]  /*5e70*/  @P1 LOP3.LUT P2, RZ, R63, 0xff, RZ, 0xc0, !PT ;  /* 0x000000ff3fff1812 */ /* 0x000fe2000784c0ff */
[----:B------:R-:W-:Y:S01]  /*5e80*/  IMAD.HI.U32 R5, R79, R61, RZ ;  /* 0x0000003d4f057227 */ /* 0x000fe200078e00ff */
[----:B------:R-:W-:Y:S01]  /*5e90*/  @P1 SEL R2, RZ, 0xffffffff, P3 ;  /* 0xffffffffff021807 */ /* 0x000fe20001800000 */
[----:B------:R-:W-:Y:S01]  /*5ea0*/  BSSY B1, `(.L_x_94) ;  /* 0x0000039000017945 */ /* 0x000fe20003800000 */
[----:B------:R-:W-:Y:S01]  /*5eb0*/  LOP3.LUT R70, R70, 0x1, RZ, 0x3c, !PT ;  /* 0x0000000146467812 */ /* 0x000fe200078e3cff */
[----:B------:R-:W-:Y:S01]  /*5ec0*/  VIADD R84, R86, UR50 ;  /* 0x0000003256547c36 */ /* 0x000fe20008000000 */
[----:B------:R-:W-:Y:S01]  /*5ed0*/  @P0 SEL R2, R3, R2, !P2 ;  /* 0x0000000203020207 */ /* 0x000fe20005000000 */
[----:B------:R-:W-:Y:S01]  /*5ee0*/  IMAD.MOV.U32 R85, RZ, RZ, 0x1 ;  /* 0x00000001ff557424 */ /* 0x000fe200078e00ff */
[----:B------:R-:W-:Y:S01]  /*5ef0*/  LEA R83, R30, UR50, 0x3 ;  /* 0x000000321e537c11 */ /* 0x000fe2000f8e18ff */
[----:B------:R-:W-:Y:S01]  /*5f00*/  IMAD.IADD R34, R32, 0x1, R17 ;  /* 0x0000000120227824 */ /* 0x000fe200078e0211 */
[----:B------:R-:W-:Y:S01]  /*5f10*/  @P1 LOP3.LUT R2, R2, 0x1, RZ, 0xc0, !PT ;  /* 0x0000000102021812 */ /* 0x000fe200078ec0ff */
[----:B------:R-:W-:Y:S01]  /*5f20*/  IMAD.MOV.U32 R39, RZ, RZ, RZ ;  /* 0x000000ffff277224 */ /* 0x000fe200078e00ff */
[----:B------:R-:W-:Y:S02]  /*5f30*/  SHF.L.U32 R0, R69, 0x1f, RZ ;  /* 0x0000001f45007819 */ /* 0x000fe400000006ff */
[----:B------:R-:W-:Y:S02]  /*5f40*/  CS2R R50, SRZ ;  /* 0x0000000000327805 */ /* 0x000fe4000001ff00 */
[----:B------:R-:W-:Y:S02]  /*5f50*/  ISETP.NE.U32.OR P5, PT, R2, 0x1, !P1 ;  /* 0x000000010200780c */ /* 0x000fe40004fa5470 */
[----:B------:R-:W-:Y:S02]  /*5f60*/  CS2R R48, SRZ ;  /* 0x0000000000307805 */ /* 0x000fe4000001ff00 */
[----:B------:R-:W-:Y:S02]  /*5f70*/  ISETP.NE.AND P2, PT, R60, 0x1, PT ;  /* 0x000000013c00780c */ /* 0x000fe40003f45270 */
[----:B------:R-:W-:Y:S02]  /*5f80*/  CS2R R42, SRZ ;  /* 0x00000000002a7805 */ /* 0x000fe4000001ff00 */
[----:B------:R-:W-:Y:S02]  /*5f90*/  SHF.R.U32.HI R2, RZ, R58, R5 ;  /* 0x0000003aff027219 */ /* 0x000fe40000011605 */
[----:B------:R-:W-:Y:S02]  /*5fa0*/  CS2R R40, SRZ ;  /* 0x0000000000287805 */ /* 0x000fe4000001ff00 */
[----:B------:R-:W-:Y:S01]  /*5fb0*/  ISETP.NE.AND P4, PT, R59, 0x1, PT ;  /* 0x000000013b00780c */ /* 0x000fe20003f85270 */
[----:B------:R-:W-:Y:S01]  /*5fc0*/  IMAD.IADD R82, R75, 0x1, R84 ;  /* 0x000000014b527824 */ /* 0x000fe200078e0254 */
[----:B------:R-:W-:Y:S02]  /*5fd0*/  SEL R77, R79, R2, !P2 ;  /* 0x000000024f4d7207 */ /* 0x000fe40005000000 */
[----:B------:R-:W-:Y:S02]  /*5fe0*/  PLOP3.LUT P2, PT, PT, PT, UP1, 0x80, 0x8 ;  /* 0x000000000008781c */ /* 0x000fe40003f4f018 */
[----:B------:R-:W-:Y:S01]  /*5ff0*/  SEL R2, RZ, 0xffffffff, P3 ;  /* 0xffffffffff027807 */ /* 0x000fe20001800000 */
[----:B------:R-:W-:Y:S01]  /*6000*/  IMAD.HI.U32 R78, R77, UR46, RZ ;  /* 0x0000002e4d4e7c27 */ /* 0x000fe2000f8e00ff */
[----:B------:R-:W-:Y:S02]  /*6010*/  @P5 SHF.L.U32 R6, R70, 0x1f, RZ ;  /* 0x0000001f46065819 */ /* 0x000fe400000006ff */
[----:B------:R-:W-:Y:S02]  /*6020*/  LOP3.LUT P3, R80, R63, 0xff, RZ, 0xc0, !PT ;  /* 0x000000ff3f507812 */ /* 0x000fe4000786c0ff */
[----:B------:R-:W1:Y:S01]  /*6030*/  @P5 SYNCS.PHASECHK.TRANS64.TRYWAIT P1, [UR50+0x80], R6 ;  /* 0x00008006ff0055a7 */ /* 0x000e620008021132 */
[----:B------:R-:W-:Y:S02]  /*6040*/  SHF.R.U32.HI R78, RZ, UR47, R78 ;  /* 0x0000002fff4e7c19 */ /* 0x000fe4000801164e */
[----:B------:R-:W-:Y:S02]  /*6050*/  P2R R81, PR, RZ, 0x20 ;  /* 0x00000020ff517803 */ /* 0x000fe40000000000 */
[----:B------:R-:W-:Y:S01]  /*6060*/  @P2 SEL R2, R3, R2, !P3 ;  /* 0x0000000203022207 */ /* 0x000fe20005800000 */
[----:B------:R-:W-:Y:S01]  /*6070*/  IMAD.MOV R3, RZ, RZ, -R77 ;  /* 0x000000ffff037224 */ /* 0x000fe200078e0a4d */
[----:B------:R-:W-:Y:S02]  /*6080*/  SEL R78, R77, R78, !P4 ;  /* 0x0000004e4d4e7207 */ /* 0x000fe40006000000 */
[----:B------:R-:W-:Y:S01]  /*6090*/  LOP3.LUT R2, R2, 0x1, RZ, 0xc0, !PT ;  /* 0x0000000102027812 */ /* 0x000fe200078ec0ff */
[----:B------:R-:W-:Y:S02]  /*60a0*/  IMAD R79, R60, R3, R79 ;  /* 0x000000033c4f7224 */ /* 0x000fe400078e024f */
[----:B------:R-:W-:Y:S01]  /*60b0*/  IMAD.MOV R4, RZ, RZ, -R78 ;  /* 0x000000ffff047224 */ /* 0x000fe200078e0a4e */
[----:B------:R-:W-:Y:S01]  /*60c0*/  ISETP.NE.U32.AND P2, PT, R2, 0x1, PT ;  /* 0x000000010200780c */ /* 0x000fe20003f45070 */
[----:B------:R3:W4:Y:S03]  /*60d0*/  SYNCS.PHASECHK.TRANS64.TRYWAIT P0, [R83+URZ+0xe0], R0 ;  /* 0x0000e000530075a7 */ /* 0x00072600080011ff */
[----:B------:R-:W-:Y:S01]  /*60e0*/  P2R R87, PR, RZ, 0x4 ;  /* 0x00000004ff577803 */ /* 0x000fe20000000000 */
[----:B------:R-:W-:Y:S01]  /*60f0*/  IMAD R77, R59, R4, R77 ;  /* 0x000000043b4d7224 */ /* 0x000fe200078e024d */
[----:B-1----:R-:W-:Y:S01]  /*6100*/  @P5 SEL R85, RZ, 0x1, !P1 ;  /* 0x00000001ff555807 */ /* 0x002fe20004800000 */
[----:B---3--:R-:W-:Y:S06]  /*6110*/  @!P5 BRA `(.L_x_95) ;  /* 0x000000000044d947 */ /* 0x008fec0003800000 */
[----:B------:R-:W-:Y:S01]  /*6120*/  IMAD.MOV.U32 R50, RZ, RZ, RZ ;  /* 0x000000ffff327224 */ /* 0x000fe200078e00ff */
[----:B------:R-:W-:Y:S01]  /*6130*/  ISETP.NE.AND P1, PT, R85, RZ, PT ;  /* 0x000000ff5500720c */ /* 0x000fe20003f25270 */
[----:B------:R-:W-:Y:S01]  /*6140*/  BSSY B0, `(.L_x_96) ;  /* 0x0000008000007945 */ /* 0x000fe20003800000 */
[----:B------:R-:W-:Y:S02]  /*6150*/  CS2R R42, SRZ ;  /* 0x00000000002a7805 */ /* 0x000fe4000001ff00 */
[----:B------:R-:W-:Y:S02]  /*6160*/  CS2R R40, SRZ ;  /* 0x0000000000287805 */ /* 0x000fe4000001ff00 */
[----:B------:R-:W-:Y:S07]  /*6170*/  CS2R R48, SRZ ;  /* 0x0000000000307805 */ /* 0x000fee000001ff00 */
[----:B------:R-:W-:Y:S05]  /*6180*/  @P1 BRA `(.L_x_97) ;  /* 0x00000000000c1947 */ /* 0x000fea0003800000 */
[----:B------:R-:W-:Y:S04]  /*6190*/  SHF.L.U32 R3, R70, 0x1f, RZ ;  /* 0x0000001f46037819 */ /* 0x000fe800000006ff */
[----:B------:R-:W1:Y:S02]  /*61a0*/  SYNCS.PHASECHK.TRANS64.TRYWAIT P1, [UR50+0x80], R3 ;  /* 0x00008003ff0075a7 */ /* 0x000e640008021132 */
[----:B-1----:R-:W-:Y:S05]  /*61b0*/  @!P1 BRA `(.L_x_98) ;  /* 0x0000002c00a09947 */ /* 0x002fea0003800000 */
.L_x_97:
[----:B------:R-:W-:Y:S05]  /*61c0*/  BSYNC B0 ;  /* 0x0000000000007941 */ /* 0x000fea0003800000 */
.L_x_96:
[----:B------:R-:W-:Y:S01]  /*61d0*/  ISETP.NE.AND P1, PT, R87, RZ, PT ;  /* 0x000000ff5700720c */ /* 0x000fe20003f25270 */
[----:B------:R-:W-:Y:S11]  /*61e0*/  HFMA2 R39, -RZ, RZ, 0, 5.9604644775390625e-08 ;  /* 0x00000001ff277431 */ /* 0x000ff600000001ff */
[----:B------:R-:W-:Y:S01]  /*61f0*/  @!UPT UIADD3 URZ, UPT, UPT, URZ, URZ, URZ ;  /* 0x000000fffffff290 */ /* 0x000fe2000fffe0ff */
[----:B------:R-:W-:Y:S05]  /*6200*/  @P1 WARPSYNC.ALL ;  /* 0x0000000000001948 */ /* 0x000fea0003800000 */
[----:B------:R3:W1:Y:S04]  /*6210*/  @P1 LDSM.16.M88.4 R40, [R86+UR50+0x200] ;  /* 0x000200325628183b */ /* 0x0006680008000200 */
[----:B------:R3:W1:Y:S02]  /*6220*/  @P1 LDSM.16.M88.4 R48, [R82+0x200] ;  /* 0x000200005230183b */ /* 0x0006640000000200 */
.L_x_95:
[----:B------:R-:W-:Y:S05]  /*6230*/  BSYNC B1 ;  /* 0x0000000000017941 */ /* 0x000fea0003800000 */
.L_x_94:
[----:B-1----:R-:W-:Y:S04]  /*6240*/  SHF.R.U32.HI R2, RZ, 0x15, R34 ;  /* 0x00000015ff027819 */ /* 0x002fe80000011622 */
[----:B------:R-:W-:Y:S01]  /*6250*/  LOP3.LUT P1, RZ, R2, 0x3, R73, 0x48, !PT ;  /* 0x0000000302ff7812 */ /* 0x000fe20007824849 */
[----:B------:R-:W-:Y:S01]  /*6260*/  @!UPT UIADD3 URZ, UPT, UPT, URZ, URZ, URZ ;  /* 0x000000fffffff290 */ /* 0x000fe2000fffe0ff */
[----:B----4-:R-:W-:Y:S11]  /*6270*/  @P0 BRA `(.L_x_99) ;  /* 0x0000000000080947 */ /* 0x010ff60003800000 */
[----:B------:R-:W1:Y:S02]  /*6280*/  SYNCS.PHASECHK.TRANS64.TRYWAIT P0, [R83+URZ+0xe0], R0 ;  /* 0x0000e000530075a7 */ /* 0x000e6400080011ff */
[----:B-1----:R-:W-:Y:S05]  /*6290*/  @!P0 BRA `(.L_x_100) ;  /* 0x0000002c00808947 */ /* 0x002fea0003800000 */
.L_x_99:
[----:B------:R-:W-:Y:S05]  /*62a0*/  @!P1 BRA `(.L_x_101) ;  /* 0x0000000000409947 */ /* 0x000fea0003800000 */
[----:B------:R-:W4:Y:S01]  /*62b0*/  LDCU.64 UR8, c[0x4][0x70] ;  /* 0x01000e00ff0877ac */ /* 0x000f220008000a00 */
[----:B------:R-:W-:Y:S01]  /*62c0*/  MOV R3, 0x0 ;  /* 0x0000000000037802 */ /* 0x000fe20000000f00 */
[----:B------:R-:W-:Y:S02]  /*62d0*/  HFMA2 R12, -RZ, RZ, 0, 5.9604644775390625e-08 ;  /* 0x00000001ff0c7431 */ /* 0x000fe400000001ff */
[----:B------:R-:W-:Y:S02]  /*62e0*/  IMAD.MOV.U32 R8, RZ, RZ, 0x192 ;  /* 0x00000192ff087424 */ /* 0x000fe400078e00ff */
[----:B------:R-:W-:Y:S01]  /*62f0*/  IMAD.MOV.U32 R13, RZ, RZ, RZ ;  /* 0x000000ffff0d7224 */ /* 0x000fe200078e00ff */
[----:B------:R-:W5:Y:S01]  /*6300*/  LDCU.64 UR6, c[0x4][0x78] ;  /* 0x01000f00ff0677ac */ /* 0x000f620008000a00 */
[----:B------:R-:W1:Y:S01]  /*6310*/  LDC.64 R2, c[0x4][R3] ;  /* 0x0100000003027b82 */ /* 0x000e620000000a00 */
[----:B------:R-:W2:Y:S01]  /*6320*/  LDCU.64 UR4, c[0x4][0x10] ;  /* 0x01000200ff0477ac */ /* 0x000ea20008000a00 */
[----:B----4-:R-:W-:Y:S01]  /*6330*/  MOV R5, UR9 ;  /* 0x0000000900057c02 */ /* 0x010fe20008000f00 */
[----:B------:R-:W-:Y:S01]  /*6340*/  IMAD.U32 R4, RZ, RZ, UR8 ;  /* 0x00000008ff047e24 */ /* 0x000fe2000f8e00ff */
[----:B-----5:R-:W-:Y:S01]  /*6350*/  MOV R7, UR7 ;  /* 0x0000000700077c02 */ /* 0x020fe20008000f00 */
[----:B------:R-:W-:Y:S01]  /*6360*/  IMAD.U32 R6, RZ, RZ, UR6 ;  /* 0x00000006ff067e24 */ /* 0x000fe2000f8e00ff */
[----:B--2---:R-:W-:Y:S01]  /*6370*/  MOV R11, UR5 ;  /* 0x00000005000b7c02 */ /* 0x004fe20008000f00 */
[----:B------:R-:W-:Y:S02]  /*6380*/  IMAD.U32 R10, RZ, RZ, UR4 ;  /* 0x00000004ff0a7e24 */ /* 0x000fe4000f8e00ff */
[----:B------:R-:W-:Y:S07]  /*6390*/  LEPC R20, `(.L_x_101) ;  /* 0x000000001014794e */ /* 0x000fee0000000000 */
[----:B-1-3--:R-:W-:Y:S05]  /*63a0*/  CALL.ABS.NOINC R2 ;  /* 0x0000000002007343 */ /* 0x00afea0003c00000 */
.L_x_101:
[----:B------:R-:W-:Y:S05]  /*63b0*/  WARPSYNC.ALL ;  /* 0x0000000000007948 */ /* 0x000fea0003800000 */
[----:B------:R-:W-:Y:S01]  /*63c0*/  R2UR UR4, R34 ;  /* 0x00000000220472ca */ /* 0x000fe200000e0000 */
[--C-:B------:R-:W-:Y:S01]  /*63d0*/  HADD2.F32 R20, -RZ, R40.reuse.H0_H0 ;  /* 0x20000028ff147230 */ /* 0x100fe20000004100 */
[----:B------:R-:W-:Y:S01]  /*63e0*/  ISETP.NE.AND P0, PT, R72, RZ, PT ;  /* 0x000000ff4800720c */ /* 0x000fe20003f05270 */
[----:B------:R-:W-:Y:S01]  /*63f0*/  HADD2.F32 R21, -RZ, R40.H1_H1 ;  /* 0x30000028ff157230 */ /* 0x000fe20000004100 */
[----:B------:R-:W-:Y:S01]  /*6400*/  BSSY.RECONVERGENT B0, `(.L_x_102) ;  /* 0x000004e000007945 */ /* 0x000fe20003800200 */
[--C-:B------:R-:W-:Y:S02]  /*6410*/  HADD2.F32 R36, -RZ, R41.reuse.H0_H0 ;  /* 0x20000029ff247230 */ /* 0x100fe40000004100 */
[----:B------:R-:W-:Y:S02]  /*6420*/  HADD2.F32 R38, -RZ, R41.H1_H1 ;  /* 0x30000029ff267230 */ /* 0x000fe40000004100 */
[----:B------:R-:W-:Y:S04]  /*6430*/  HADD2.F32 R37, -RZ, R49.H0_H0 ;  /* 0x20000031ff257230 */ /* 0x000fe80000004100 */
[----:B------:R-:W1:Y:S02]  /*6440*/  LDTM.16dp256bit.x4 R4, tmem[UR4] ;  /* 0x00000004000479ee */ /* 0x000e640008120000 */
[C---:B-12---:R-:W-:Y:S01]  /*6450*/  FMUL R0, R33.reuse, R4 ;  /* 0x0000000421007220 */ /* 0x046fe20000400000 */
[C---:B------:R-:W-:Y:S01]  /*6460*/  FMUL R2, R33.reuse, R5 ;  /* 0x0000000521027220 */ /* 0x040fe20000400000 */
[C---:B------:R-:W-:Y:S01]  /*6470*/  FMUL R3, R33.reuse, R6 ;  /* 0x0000000621037220 */ /* 0x040fe20000400000 */
[----:B------:R-:W-:Y:S01]  /*6480*/  FMUL R7, R33, R7 ;  /* 0x0000000721077220 */ /* 0x000fe20000400000 */
[C---:B------:R-:W-:Y:S01]  /*6490*/  FFMA R0, R35.reuse, R20, R0 ;  /* 0x0000001423007223 */ /* 0x040fe20000000000 */
[C---:B------:R-:W-:Y:S01]  /*64a0*/  FFMA R2, R35.reuse, R21, R2 ;  /* 0x0000001523027223 */ /* 0x040fe20000000002 */
[C---:B------:R-:W-:Y:S01]  /*64b0*/  FFMA R3, R35.reuse, R36, R3 ;  /* 0x0000002423037223 */ /* 0x040fe20000000003 */
[--C-:B------:R-:W-:Y:S02]  /*64c0*/  HADD2.F32 R20, -RZ, R42.reuse.H0_H0 ;  /* 0x2000002aff147230 */ /* 0x100fe40000004100 */
[----:B------:R-:W-:Y:S01]  /*64d0*/  FFMA R7, R35, R38, R7 ;  /* 0x0000002623077223 */ /* 0x000fe20000000007 */
[C---:B------:R-:W-:Y:S01]  /*64e0*/  FMUL R4, R33.reuse, R8 ;  /* 0x0000000821047220 */ /* 0x040fe20000400000 */
[----:B------:R-:W-:Y:S01]  /*64f0*/  HADD2.F32 R36, -RZ, R42.H1_H1 ;  /* 0x3000002aff247230 */ /* 0x000fe20000004100 */
[----:B------:R-:W-:Y:S01]  /*6500*/  F2FP.F16.F32.PACK_AB R44, R2, R0 ;  /* 0x00000000022c723e */ /* 0x000fe200000000ff */
[----:B------:R-:W-:Y:S01]  /*6510*/  FMUL R5, R33, R9 ;  /* 0x0000000921057220 */ /* 0x000fe20000400000 */
[--C-:B------:R-:W-:Y:S01]  /*6520*/  HADD2.F32 R21, -RZ, R43.reuse.H0_H0 ;  /* 0x2000002bff157230 */ /* 0x100fe20000004100 */
[----:B------:R-:W-:Y:S01]  /*6530*/  F2FP.F16.F32.PACK_AB R45, R7, R3 ;  /* 0x00000003072d723e */ /* 0x000fe200000000ff */
[C---:B------:R-:W-:Y:S01]  /*6540*/  FFMA R4, R35.reuse, R20, R4 ;  /* 0x0000001423047223 */ /* 0x040fe20000000004 */
[----:B------:R-:W-:Y:S01]  /*6550*/  FFMA R5, R35, R36, R5 ;  /* 0x0000002423057223 */ /* 0x000fe20000000005 */
[C---:B------:R-:W-:Y:S01]  /*6560*/  FMUL R6, R33.reuse, R10 ;  /* 0x0000000a21067220 */ /* 0x040fe20000400000 */
[----:B------:R-:W-:Y:S02]  /*6570*/  HADD2.F32 R20, -RZ, R43.H1_H1 ;  /* 0x3000002bff147230 */ /* 0x000fe40000004100 */
[C---:B------:R-:W-:Y:S01]  /*6580*/  FMUL R11, R33.reuse, R11 ;  /* 0x0000000b210b7220 */ /* 0x040fe20000400000 */
[----:B------:R-:W-:Y:S01]  /*6590*/  FMUL R8, R33, R12 ;  /* 0x0000000c21087220 */ /* 0x000fe20000400000 */
[----:B------:R-:W-:Y:S01]  /*65a0*/  FFMA R6, R35, R21, R6 ;  /* 0x0000001523067223 */ /* 0x000fe20000000006 */
[--C-:B------:R-:W-:Y:S02]  /*65b0*/  HADD2.F32 R21, -RZ, R48.reuse.H0_H0 ;  /* 0x20000030ff157230 */ /* 0x100fe40000004100 */
[C---:B------:R-:W-:Y:S01]  /*65c0*/  FMUL R9, R33.reuse, R13 ;  /* 0x0000000d21097220 */ /* 0x040fe20000400000 */
[----:B------:R-:W-:Y:S02]  /*65d0*/  HADD2.F32 R36, -RZ, R48.H1_H1 ;  /* 0x30000030ff247230 */ /* 0x000fe40000004100 */
[----:B------:R-:W-:Y:S01]  /*65e0*/  FMUL R10, R33, R14 ;  /* 0x0000000e210a7220 */ /* 0x000fe20000400000 */
[C---:B------:R-:W-:Y:S01]  /*65f0*/  FFMA R11, R35.reuse, R20, R11 ;  /* 0x00000014230b7223 */ /* 0x040fe2000000000b */
[C---:B------:R-:W-:Y:S01]  /*6600*/  FFMA R8, R35.reuse, R21, R8 ;  /* 0x0000001523087223 */ /* 0x040fe20000000008 */
[----:B------:R-:W-:Y:S02]  /*6610*/  HADD2.F32 R20, -RZ, R49.H1_H1 ;  /* 0x30000031ff147230 */ /* 0x000fe40000004100 */
[----:B------:R-:W-:Y:S01]  /*6620*/  FFMA R9, R35, R36, R9 ;  /* 0x0000002423097223 */ /* 0x000fe20000000009 */
[----:B------:R-:W-:Y:S01]  /*6630*/  FMUL R15, R33, R15 ;  /* 0x0000000f210f7220 */ /* 0x000fe20000400000 */
[--C-:B------:R-:W-:Y:S02]  /*6640*/  HADD2.F32 R21, -RZ, R50.reuse.H0_H0 ;  /* 0x20000032ff157230 */ /* 0x100fe40000004100 */
[----:B------:R-:W-:Y:S01]  /*6650*/  FFMA R10, R35, R37, R10 ;  /* 0x00000025230a7223 */ /* 0x000fe2000000000a */
[C---:B------:R-:W-:Y:S01]  /*6660*/  FMUL R12, R33.reuse, R16 ;  /* 0x00000010210c7220 */ /* 0x040fe20000400000 */
[----:B------:R-:W-:Y:S02]  /*6670*/  HADD2.F32 R36, -RZ, R50.H1_H1 ;  /* 0x30000032ff247230 */ /* 0x000fe40000004100 */
[C---:B------:R-:W-:Y:S01]  /*6680*/  FMUL R13, R33.reuse, R17 ;  /* 0x00000011210d7220 */ /* 0x040fe20000400000 */
[--C-:B------:R-:W-:Y:S02]  /*6690*/  HADD2.F32 R37, -RZ, R51.reuse.H0_H0 ;  /* 0x20000033ff257230 */ /* 0x100fe40000004100 */
[----:B------:R-:W-:Y:S01]  /*66a0*/  FMUL R14, R33, R18 ;  /* 0x00000012210e7220 */ /* 0x000fe20000400000 */
[----:B------:R-:W-:Y:S02]  /*66b0*/  HADD2.F32 R38, -RZ, R51.H1_H1 ;  /* 0x30000033ff267230 */ /* 0x000fe40000004100 */
[----:B------:R-:W-:Y:S01]  /*66c0*/  FFMA R15, R35, R20, R15 ;  /* 0x00000014230f7223 */ /* 0x000fe2000000000f */
[----:B------:R-:W-:Y:S01]  /*66d0*/  FMUL R19, R33, R19 ;  /* 0x0000001321137220 */ /* 0x000fe20000400000 */
[C---:B------:R-:W-:Y:S01]  /*66e0*/  FFMA R12, R35.reuse, R21, R12 ;  /* 0x00000015230c7223 */ /* 0x040fe2000000000c */
[C---:B------:R-:W-:Y:S01]  /*66f0*/  FFMA R13, R35.reuse, R36, R13 ;  /* 0x00000024230d7223 */ /* 0x040fe2000000000d */
[C---:B------:R-:W-:Y:S01]  /*6700*/  FFMA R14, R35.reuse, R37, R14 ;  /* 0x00000025230e7223 */ /* 0x040fe2000000000e */
[----:B------:R-:W-:Y:S01]  /*6710*/  FFMA R19, R35, R38, R19 ;  /* 0x0000002623137223 */ /* 0x000fe20000000013 */
[----:B------:R-:W-:Y:S02]  /*6720*/  F2FP.F16.F32.PACK_AB R46, R5, R4 ;  /* 0x00000004052e723e */ /* 0x000fe400000000ff */
[----:B------:R-:W-:Y:S02]  /*6730*/  F2FP.F16.F32.PACK_AB R47, R11, R6 ;  /* 0x000000060b2f723e */ /* 0x000fe400000000ff */
[----:B------:R-:W-:Y:S02]  /*6740*/  F2FP.F16.F32.PACK_AB R88, R9, R8 ;  /* 0x000000080958723e */ /* 0x000fe400000000ff */
[----:B------:R-:W-:Y:S01]  /*6750*/  F2FP.F16.F32.PACK_AB R89, R15, R10 ;  /* 0x0000000a0f59723e */ /* 0x000fe200000000ff */
[----:B------:R1:W-:Y:S01]  /*6760*/  STSM.16.M88.4 [R84+0x200], R44 ;  /* 0x0002002c54007844 */ /* 0x0003e20000000200 */
[----:B------:R-:W-:Y:S02]  /*6770*/  F2FP.F16.F32.PACK_AB R90, R13, R12 ;  /* 0x0000000c0d5a723e */ /* 0x000fe400000000ff */
[----:B------:R-:W-:Y:S05]  /*6780*/  F2FP.F16.F32.PACK_AB R91, R19, R14 ;  /* 0x0000000e135b723e */ /* 0x000fea00000000ff */
[----:B------:R1:W-:Y:S01]  /*6790*/  STSM.16.M88.4 [R82+0x200], R88 ;  /* 0x0002005852007844 */ /* 0x0003e20000000200 */
[----:B------:R-:W-:Y:S01]  /*67a0*/  @!PT LDS RZ, [RZ] ;  /* 0x00000000fffff984 */ /* 0x000fe20000000800 */
[----:B------:R-:W-:Y:S01]  /*67b0*/  @!PT LDS RZ, [RZ] ;  /* 0x00000000fffff984 */ /* 0x000fe20000000800 */
[----:B------:R-:W-:Y:S01]  /*67c0*/  @!PT LDS RZ, [RZ] ;  /* 0x00000000fffff984 */ /* 0x000fe20000000800 */
[----:B------:R-:W-:Y:S01]  /*67d0*/  @!PT LDS RZ, [RZ] ;  /* 0x00000000fffff984 */ /* 0x000fe20000000800 */
[----:B------:R2:W-:Y:S07]  /*67e0*/  MEMBAR.ALL.CTA ;  /* 0x0000000000007992 */ /* 0x0005ee0000008000 */
[----:B--2---:R-:W2:Y:S02]  /*67f0*/  FENCE.VIEW.ASYNC.S ;  /* 0x00000000000073c6 */ /* 0x004ea40000000000 */
[----:B--2---:R-:W-:Y:S06]  /*6800*/  BAR.SYNC.DEFER_BLOCKING 0x1, 0x80 ;  /* 0x0042000000007b1d */ /* 0x004fec0000010000 */
[----:B------:R-:W-:Y:S05]  /*6810*/  @P0 BRA `(.L_x_103) ;  /* 0x0000000000300947 */ /* 0x000fea0003800000 */
[----:B------:R-:W-:Y:S01]  /*6820*/  UIADD3 UR6, UPT, UPT, UR50, 0x200, URZ ;  /* 0x0000020032067890 */ /* 0x000fe2000fffe0ff */
[----:B------:R-:W-:Y:S01]  /*6830*/  R2UR UR42, R79 ;  /* 0x000000004f2a72ca */ /* 0x000fe200000e0000 */
[----:B------:R-:W-:Y:S01]  /*6840*/  UIADD3 UR4, UP0, UPT, UR54, 0x680, URZ ;  /* 0x0000068036047890 */ /* 0x000fe2000ff1e0ff */
[----:B------:R-:W-:Y:S02]  /*6850*/  R2UR UR43, R77 ;  /* 0x000000004d2b72ca */ /* 0x000fe400000e0000 */
[----:B------:R-:W-:Y:S01]  /*6860*/  R2UR UR44, R78 ;  /* 0x000000004e2c72ca */ /* 0x000fe200000e0000 */
[----:B------:R-:W-:Y:S01]  /*6870*/  IMAD.U32 R74, RZ, RZ, UR6 ;  /* 0x00000006ff4a7e24 */ /* 0x000fe2000f8e00ff */
[----:B------:R-:W-:Y:S04]  /*6880*/  UIADD3.X UR5, UPT, UPT, URZ, UR55, URZ, UP0, !UPT ;  /* 0x00000037ff057290 */ /* 0x000fe800087fe4ff */
[----:B------:R-:W-:Y:S11]  /*6890*/  R2UR UR40, R74 ;  /* 0x000000004a2872ca */ /* 0x000ff600000e0000 */
[----:B------:R-:W-:Y:S02]  /*68a0*/  @!UPT UIADD3 URZ, UPT, UPT, URZ, URZ, URZ ;  /* 0x000000fffffff290 */ /* 0x000fe4000fffe0ff */
[----:B------:R2:W-:Y:S01]  /*68b0*/  UTMASTG.4D.IM2COL [UR40], [UR4] ;  /* 0x00000028040073b5 */ /* 0x0005e20008058000 */
[----:B------:R0:W-:Y:S01]  /*68c0*/  UTMACMDFLUSH ;  /* 0x00000000000079b7 */ /* 0x0001e20000000000 */
[----:B--2---:R-:W-:Y:S04]  /*68d0*/  DEPBAR.LE SB0, 0x1 ;  /* 0x000080400000791a */ /* 0x004fe80000000000 */
.L_x_103:
[----:B------:R-:W-:Y:S05]  /*68e0*/  BSYNC.RECONVERGENT B0 ;  /* 0x0000000000007941 */ /* 0x000fea0003800200 */
.L_x_102:
[----:B------:R-:W-:Y:S01]  /*68f0*/  BAR.SYNC.DEFER_BLOCKING 0x1, 0x80 ;  /* 0x0042000000007b1d */ /* 0x000fe20000010000 */
[----:B------:R-:W-:Y:S01]  /*6900*/  ISETP.NE.AND P1, PT, R81, RZ, PT ;  /* 0x000000ff5100720c */ /* 0x000fe20003f25270 */
[----:B------:R-:W-:Y:S01]  /*6910*/  UISETP.NE.AND UP0, UPT, UR52, URZ, UPT ;  /* 0x000000ff3400728c */ /* 0x000fe2000bf05270 */
[----:B------:R-:W-:Y:S11]  /*6920*/  LEA R4, R39, UR50, 0x3 ;  /* 0x0000003227047c11 */ /* 0x000ff6000f8e18ff */
[----:B------:R-:W-:Y:S01]  /*6930*/  @P1 SHF.L.U32 R3, R70, 0x1f, RZ ;  /* 0x0000001f46031819 */ /* 0x000fe200000006ff */
[----:B------:R-:W-:Y:S06]  /*6940*/  BRA.U !UP0, `(.L_x_104) ;  /* 0x0000000108247547 */ /* 0x000fec000b800000 */
[----:B------:R-:W2:Y:S01]  /*6950*/  S2R R0, SR_CgaCtaId ;  /* 0x0000000000007919 */ /* 0x000ea20000008800 */
[----:B------:R-:W-:Y:S01]  /*6960*/  IMAD.U32 R2, RZ, RZ, UR56 ;  /* 0x00000038ff027e24 */ /* 0x000fe2000f8e00ff */
[----:B------:R-:W-:Y:S04]  /*6970*/  UIADD3 UR56, UPT, UPT, UR56, 0x1, URZ ;  /* 0x0000000138387890 */ /* 0x000fe8000fffe0ff */
[----:B------:R-:W-:Y:S01]  /*6980*/  @P1 LEA R2, R2, UR50, 0x3 ;  /* 0x0000003202021c11 */ /* 0x000fe2000f8e18ff */
[----:B------:R-:W-:Y:S04]  /*6990*/  UISETP.NE.AND UP0, UPT, UR56, 0x4, UPT ;  /* 0x000000043800788c */ /* 0x000fe8000bf05270 */
[----:B------:R-:W-:Y:S01]  /*69a0*/  @P1 VIADD R5, R2, 0xa0 ;  /* 0x000000a002051836 */ /* 0x000fe20000000000 */
[----:B------:R-:W-:Y:S04]  /*69b0*/  USEL UR56, UR56, URZ, UP0 ;  /* 0x000000ff38387287 */ /* 0x000fe80008000000 */
[----:B--2---:R-:W-:Y:S04]  /*69c0*/  @P1 PRMT R0, R0, 0x654, R5 ;  /* 0x0000065400001816 */ /* 0x004fe80000000005 */
[----:B------:R2:W-:Y:S04]  /*69d0*/  @P1 SYNCS.ARRIVE.TRANS64.RED.A1T0 RZ, [R0+URZ], RZ ;  /* 0x000000ff00ff19a7 */ /* 0x0005e800081004ff */
.L_x_104:
[----:B------:R-:W4:Y:S01]  /*69e0*/  @P1 SYNCS.PHASECHK.TRANS64.TRYWAIT P0, [R4+URZ+0x80], R3 ;  /* 0x00008003040015a7 */ /* 0x000f2200080011ff */
[----:B------:R-:W-:Y:S01]  /*69f0*/  BSSY B1, `(.L_x_105) ;  /* 0x0000013000017945 */ /* 0x000fe20003800000 */
[----:B----4-:R-:W-:Y:S03]  /*6a00*/  @P1 SEL R85, RZ, 0x1, !P0 ;  /* 0x00000001ff551807 */ /* 0x010fe60004000000 */
[----:B------:R-:W-:Y:S05]  /*6a10*/  @!P1 BRA `(.L_x_106) ;  /* 0x0000000000409947 */ /* 0x000fea0003800000 */
[----:B------:R-:W-:Y:S01]  /*6a20*/  ISETP.NE.AND P1, PT, R87, RZ, PT ;  /* 0x000000ff5700720c */ /* 0x000fe20003f25270 */
[----:B------:R-:W-:Y:S01]  /*6a30*/  BSSY B0, `(.L_x_107) ;  /* 0x0000009000007945 */ /* 0x000fe20003800000 */
[----:B------:R-:W-:Y:S11]  /*6a40*/  ISETP.NE.AND P0, PT, R85, RZ, PT ;  /* 0x000000ff5500720c */ /* 0x000ff60003f05270 */
[----:B------:R-:W-:Y:S05]  /*6a50*/  @P1 IMAD R2, R39, 0x1000, R86 ;  /* 0x0000100027021824 */ /* 0x000fea00078e0256 */
[----:B--2---:R-:W-:Y:S05]  /*6a60*/  @P1 IADD3 R0, PT, PT, R2, UR50, RZ ;  /* 0x0000003202001c10 */ /* 0x004fea000fffe0ff */
[----:B------:R-:W-:Y:S01]  /*6a70*/  @P1 IMAD.IADD R0, R75, 0x1, R0 ;  /* 0x000000014b001824 */ /* 0x000fe200078e0200 */
[----:B------:R-:W-:Y:S06]  /*6a80*/  @P0 BRA `(.L_x_108) ;  /* 0x00000000000c0947 */ /* 0x000fec0003800000 */
[----:B------:R-:W-:Y:S04]  /*6a90*/  SHF.L.U32 R3, R70, 0x1f, RZ ;  /* 0x0000001f46037819 */ /* 0x000fe800000006ff */
[----:B------:R-:W2:Y:S02]  /*6aa0*/  SYNCS.PHASECHK.TRANS64.TRYWAIT P0, [R4+URZ+0x80], R3 ;  /* 0x00008003040075a7 */ /* 0x000ea400080011ff */
[----:B--2---:R-:W-:Y:S05]  /*6ab0*/  @!P0 BRA `(.L_x_109) ;  /* 0x00000024008c8947 */ /* 0x004fea0003800000 */
.L_x_108:
[----:B------:R-:W-:Y:S05]  /*6ac0*/  BSYNC B0 ;  /* 0x0000000000007941 */ /* 0x000fea0003800000 */
.L_x_107:
[----:B------:R-:W-:Y:S02]  /*6ad0*/  ISETP.NE.AND P0, PT, R87, RZ, PT ;  /* 0x000000ff5700720c */ /* 0x000fe40003f05270 */
[----:B------:R-:W-:Y:S11]  /*6ae0*/  IADD3 R39, PT, PT, R39, 0x1, RZ ;  /* 0x0000000127277810 */ /* 0x000ff60007ffe0ff */
[----:B------:R-:W-:Y:S05]  /*6af0*/  @P0 WARPSYNC.ALL ;  /* 0x0000000000000948 */ /* 0x000fea0003800000 */
[----:B------:R4:W1:Y:S04]  /*6b00*/  @P0 LDSM.16.M88.4 R40, [R2+UR50+0x200] ;  /* 0x000200320228083b */ /* 0x0008680008000200 */
[----:B------:R4:W1:Y:S02]  /*6b10*/  @P0 LDSM.16.M88.4 R48, [R0+0x200] ;  /* 0x000200000030083b */ /* 0x0008640000000200 */
.L_x_106:
[----:B------:R-:W-:Y:S05]  /*6b20*/  BSYNC B1 ;  /* 0x0000000000017941 */ /* 0x000fea0003800000 */
.L_x_105:
[----:B--2-4-:R-:W-:Y:S05]  /*6b30*/  VIADD R0, R34, 0x20 ;  /* 0x0000002022007836 */ /* 0x014fea0000000000 */
[----:B------:R-:W-:Y:S04]  /*6b40*/  SHF.R.U32.HI R0, RZ, 0x15, R0 ;  /* 0x00000015ff007819 */ /* 0x000fe80000011600 */
[----:B------:R-:W-:Y:S11]  /*6b50*/  LOP3.LUT P0, RZ, R0, 0x3, R73, 0x48, !PT ;  /* 0x0000000300ff7812 */ /* 0x000ff60007804849 */
[----:B------:R-:W-:Y:S02]  /*6b60*/  @!UPT UIADD3 URZ, UPT, UPT, URZ, URZ, URZ ;  /* 0x000000fffffff290 */ /* 0x000fe4000fffe0ff */
[----:B------:R-:W-:Y:S05]  /*6b70*/  @!P0 BRA `(.L_x_110) ;  /* 0x0000000000408947 */ /* 0x000fea0003800000 */
[----:B------:R-:W2:Y:S01]  /*6b80*/  LDCU.64 UR8, c[0x4][0x70] ;  /* 0x01000e00ff0877ac */ /* 0x000ea20008000a00 */
[----:B------:R-:W-:Y:S01]  /*6b90*/  MOV R3, 0x0 ;  /* 0x0000000000037802 */ /* 0x000fe20000000f00 */
[----:B------:R-:W-:Y:S02]  /*6ba0*/  HFMA2 R12, -RZ, RZ, 0, 5.9604644775390625e-08 ;  /* 0x00000001ff0c7431 */ /* 0x000fe400000001ff */
[----:B------:R-:W-:Y:S02]  /*6bb0*/  IMAD.MOV.U32 R8, RZ, RZ, 0x192 ;  /* 0x00000192ff087424 */ /* 0x000fe400078e00ff */
[----:B------:R-:W-:Y:S01]  /*6bc0*/  IMAD.MOV.U32 R13, RZ, RZ, RZ ;  /* 0x000000ffff0d7224 */ /* 0x000fe200078e00ff */
[----:B------:R-:W4:Y:S01]  /*6bd0*/  LDCU.64 UR6, c[0x4][0x78] ;  /* 0x01000f00ff0677ac */ /* 0x000f220008000a00 */
[----:B------:R-:W1:Y:S01]  /*6be0*/  LDC.64 R2, c[0x4][R3] ;  /* 0x0100000003027b82 */ /* 0x000e620000000a00 */
[----:B------:R-:W5:Y:S01]  /*6bf0*/  LDCU.64 UR4, c[0x4][0x10] ;  /* 0x01000200ff0477ac */ /* 0x000f620008000a00 */
[----:B--2---:R-:W-:Y:S01]  /*6c00*/  MOV R5, UR9 ;  /* 0x0000000900057c02 */ /* 0x004fe20008000f00 */
[----:B------:R-:W-:Y:S01]  /*6c10*/  IMAD.U32 R4, RZ, RZ, UR8 ;  /* 0x00000008ff047e24 */ /* 0x000fe2000f8e00ff */
[----:B----4-:R-:W-:Y:S01]  /*6c20*/  MOV R7, UR7 ;  /* 0x0000000700077c02 */ /* 0x010fe20008000f00 */
[----:B------:R-:W-:Y:S01]  /*6c30*/  IMAD.U32 R6, RZ, RZ, UR6 ;  /* 0x00000006ff067e24 */ /* 0x000fe2000f8e00ff */
[----:B-----5:R-:W-:Y:S01]  /*6c40*/  MOV R11, UR5 ;  /* 0x00000005000b7c02 */ /* 0x020fe20008000f00 */
[----:B------:R-:W-:Y:S02]  /*6c50*/  IMAD.U32 R10, RZ, RZ, UR4 ;  /* 0x00000004ff0a7e24 */ /* 0x000fe4000f8e00ff */
[----:B------:R-:W-:Y:S07]  /*6c60*/  LEPC R20, `(.L_x_110) ;  /* 0x000000001014794e */ /* 0x000fee0000000000 */
[----:B-1-3--:R-:W-:Y:S05]  /*6c70*/  CALL.ABS.NOINC R2 ;  /* 0x0000000002007343 */ /* 0x00afea0003c00000 */
.L_x_110:
[----:B------:R-:W-:Y:S01]  /*6c80*/  ISETP.NE.AND P6, PT, R81, RZ, PT ;  /* 0x000000ff5100720c */ /* 0x000fe20003fc5270 */
[----:B------:R-:W-:Y:S05]  /*6c90*/  WARPSYNC.ALL ;  /* 0x0000000000007948 */ /* 0x000fea0003800000 */
[----:B------:R-:W-:Y:S01]  /*6ca0*/  R2UR UR4, R34 ;  /* 0x00000000220472ca */ /* 0x000fe200000e0000 */
[--C-:B-1----:R-:W-:Y:S01]  /*6cb0*/  HADD2.F32 R20, -RZ, R40.reuse.H0_H0 ;  /* 0x20000028ff147230 */ /* 0x102fe20000004100 */
[----:B------:R-:W1:Y:S01]  /*6cc0*/  S2R R92, SR_CgaCtaId ;  /* 0x00000000005c7919 */ /* 0x000e620000008800 */
[----:B------:R-:W-:Y:S01]  /*6cd0*/  HADD2.F32 R21, -RZ, R40.H1_H1 ;  /* 0x30000028ff157230 */ /* 0x000fe20000004100 */
[----:B------:R-:W-:Y:S01]  /*6ce0*/  ISETP.NE.AND P0, PT, R72, RZ, PT ;  /* 0x000000ff4800720c */ /* 0x000fe20003f05270 */
[----:B------:R-:W-:Y:S01]  /*6cf0*/  HADD2.F32 R36, -RZ, R41.H1_H1 ;  /* 0x30000029ff247230 */ /* 0x000fe20000004100 */
[----:B------:R-:W-:Y:S01]  /*6d00*/  MOV R93, UR56 ;  /* 0x00000038005d7c02 */ /* 0x000fe20008000f00 */
[----:B------:R-:W-:Y:S01]  /*6d10*/  HADD2.F32 R37, -RZ, R49.H0_H0 ;  /* 0x20000031ff257230 */ /* 0x000fe20000004100 */
[----:B------:R-:W-:Y:S01]  /*6d20*/  BSSY.RECONVERGENT B0, `(.L_x_111) ;  /* 0x000004f000007945 */ /* 0x000fe20003800200 */
[----:B------:R-:W-:Y:S01]  /*6d30*/  HADD2.F32 R38, -RZ, R51.H1_H1 ;  /* 0x30000033ff267230 */ /* 0x000fe20000004100 */
[----:B------:R-:W-:Y:S03]  /*6d40*/  @P6 LEA R93, R93, UR50, 0x3 ;  /* 0x000000325d5d6c11 */ /* 0x000fe6000f8e18ff */
[----:B------:R-:W2:Y:S01]  /*6d50*/  LDTM.16dp256bit.x4 R4, tmem[UR4+0x20] ;  /* 0x00002004000479ee */ /* 0x000ea20008120000 */
[----:B------:R-:W-:Y:S01]  /*6d60*/  @P6 IADD3 R93, PT, PT, R93, 0xa0, RZ ;  /* 0x000000a05d5d6810 */ /* 0x000fe20007ffe0ff */
[C---:B--2---:R-:W-:Y:S01]  /*6d70*/  FMUL R0, R33.reuse, R4 ;  /* 0x0000000421007220 */ /* 0x044fe20000400000 */
[C---:B------:R-:W-:Y:S01]  /*6d80*/  FMUL R2, R33.reuse, R5 ;  /* 0x0000000521027220 */ /* 0x040fe20000400000 */
[C---:B------:R-:W-:Y:S01]  /*6d90*/  FMUL R3, R33.reuse, R6 ;  /* 0x0000000621037220 */ /* 0x040fe20000400000 */
[----:B------:R-:W-:Y:S01]  /*6da0*/  FMUL R7, R33, R7 ;  /* 0x0000000721077220 */ /* 0x000fe20000400000 */
[C---:B------:R-:W-:Y:S01]  /*6db0*/  FFMA R0, R35.reuse, R20, R0 ;  /* 0x0000001423007223 */ /* 0x040fe20000000000 */
[----:B------:R-:W-:Y:S02]  /*6dc0*/  HADD2.F32 R20, -RZ, R41.H0_H0 ;  /* 0x20000029ff147230 */ /* 0x000fe40000004100 */
[----:B------:R-:W-:Y:S01]  /*6dd0*/  FFMA R2, R35, R21, R2 ;  /* 0x0000001523027223 */ /* 0x000fe20000000002 */
[C---:B------:R-:W-:Y:S01]  /*6de0*/  FMUL R4, R33.reuse, R8 ;  /* 0x0000000821047220 */ /* 0x040fe20000400000 */
[----:B------:R-:W-:Y:S01]  /*6df0*/  FMUL R5, R33, R9 ;  /* 0x0000000921057220 */ /* 0x000fe20000400000 */
[--C-:B------:R-:W-:Y:S02]  /*6e00*/  HADD2.F32 R21, -RZ, R43.reuse.H0_H0 ;  /* 0x2000002bff157230 */ /* 0x100fe40000004100 */
[C---:B------:R-:W-:Y:S01]  /*6e10*/  FFMA R3, R35.reuse, R20, R3 ;  /* 0x0000001423037223 */ /* 0x040fe20000000003 */
[--C-:B------:R-:W-:Y:S01]  /*6e20*/  HADD2.F32 R20, -RZ, R42.reuse.H0_H0 ;  /* 0x2000002aff147230 */ /* 0x100fe20000004100 */
[----:B------:R-:W-:Y:S01]  /*6e30*/  F2FP.F16.F32.PACK_AB R44, R2, R0 ;  /* 0x00000000022c723e */ /* 0x000fe200000000ff */
[----:B------:R-:W-:Y:S01]  /*6e40*/  FFMA R7, R35, R36, R7 ;  /* 0x0000002423077223 */ /* 0x000fe20000000007 */
[----:B------:R-:W-:Y:S02]  /*6e50*/  HADD2.F32 R36, -RZ, R42.H1_H1 ;  /* 0x3000002aff247230 */ /* 0x000fe40000004100 */
[----:B------:R-:W-:Y:S01]  /*6e60*/  FMUL R6, R33, R10 ;  /* 0x0000000a21067220 */ /* 0x000fe20000400000 */
[----:B------:R-:W-:Y:S01]  /*6e70*/  FFMA R4, R35, R20, R4 ;  /* 0x0000001423047223 */ /* 0x000fe20000000004 */
[----:B------:R-:W-:Y:S01]  /*6e80*/  HADD2.F32 R20, -RZ, R43.H1_H1 ;  /* 0x3000002bff147230 */ /* 0x000fe20000004100 */
[----:B------:R-:W-:Y:S01]  /*6e90*/  F2FP.F16.F32.PACK_AB R45, R7, R3 ;  /* 0x00000003072d723e */ /* 0x000fe200000000ff */
[----:B------:R-:W-:Y:S01]  /*6ea0*/  FFMA R5, R35, R36, R5 ;  /* 0x0000002423057223 */ /* 0x000fe20000000005 */
[----:B------:R-:W-:Y:S01]  /*6eb0*/  FMUL R11, R33, R11 ;  /* 0x0000000b210b7220 */ /* 0x000fe20000400000 */
[----:B------:R-:W-:Y:S01]  /*6ec0*/  FFMA R6, R35, R21, R6 ;  /* 0x0000001523067223 */ /* 0x000fe20000000006 */
[--C-:B------:R-:W-:Y:S02]  /*6ed0*/  HADD2.F32 R21, -RZ, R48.reuse.H0_H0 ;  /* 0x20000030ff157230 */ /* 0x100fe40000004100 */
[----:B------:R-:W-:Y:S01]  /*6ee0*/  FMUL R8, R33, R12 ;  /* 0x0000000c21087220 */ /* 0x000fe20000400000 */
[----:B------:R-:W-:Y:S01]  /*6ef0*/  FFMA R11, R35, R20, R11 ;  /* 0x00000014230b7223 */ /* 0x000fe2000000000b */
[----:B------:R-:W-:Y:S02]  /*6f00*/  HADD2.F32 R20, -RZ, R48.H1_H1 ;  /* 0x30000030ff147230 */ /* 0x000fe40000004100 */
[----:B------:R-:W-:Y:S01]  /*6f10*/  FMUL R9, R33, R13 ;  /* 0x0000000d21097220 */ /* 0x000fe20000400000 */
[----:B------:R-:W-:Y:S01]  /*6f20*/  FFMA R8, R35, R21, R8 ;  /* 0x0000001523087223 */ /* 0x000fe20000000008 */
[C---:B------:R-:W-:Y:S01]  /*6f30*/  FMUL R10, R33.reuse, R14 ;  /* 0x0000000e210a7220 */ /* 0x040fe20000400000 */
[----:B------:R-:W-:Y:S01]  /*6f40*/  FMUL R15, R33, R15 ;  /* 0x0000000f210f7220 */ /* 0x000fe20000400000 */
[C---:B------:R-:W-:Y:S01]  /*6f50*/  FFMA R9, R35.reuse, R20, R9 ;  /* 0x0000001423097223 */ /* 0x040fe20000000009 */
[----:B------:R-:W-:Y:S02]  /*6f60*/  HADD2.F32 R20, -RZ, R49.H1_H1 ;  /* 0x30000031ff147230 */ /* 0x000fe40000004100 */
[----:B------:R-:W-:Y:S01]  /*6f70*/  FFMA R10, R35, R37, R10 ;  /* 0x00000025230a7223 */ /* 0x000fe2000000000a */
[--C-:B------:R-:W-:Y:S02]  /*6f80*/  HADD2.F32 R21, -RZ, R50.reuse.H0_H0 ;  /* 0x20000032ff157230 */ /* 0x100fe40000004100 */
[C---:B------:R-:W-:Y:S01]  /*6f90*/  FMUL R12, R33.reuse, R16 ;  /* 0x00000010210c7220 */ /* 0x040fe20000400000 */
[----:B------:R-:W-:Y:S02]  /*6fa0*/  HADD2.F32 R36, -RZ, R50.H1_H1 ;  /* 0x30000032ff247230 */ /* 0x000fe40000004100 */
[C---:B------:R-:W-:Y:S01]  /*6fb0*/  FMUL R13, R33.reuse, R17 ;  /* 0x00000011210d7220 */ /* 0x040fe20000400000 */
[----:B------:R-:W-:Y:S02]  /*6fc0*/  HADD2.F32 R37, -RZ, R51.H0_H0 ;  /* 0x20000033ff257230 */ /* 0x000fe40000004100 */
[----:B------:R-:W-:Y:S01]  /*6fd0*/  FMUL R14, R33, R18 ;  /* 0x00000012210e7220 */ /* 0x000fe20000400000 */
        /* <DEDUP_REMOVED lines=12> */
[----:B------:R-:W-:Y:S02]  /*70a0*/  F2FP.F16.F32.PACK_AB R91, R19, R14 ;  /* 0x0000000e135b723e */ /* 0x000fe400000000ff */
[----:B------:R-:W-:Y:S02]  /*70b0*/  LEA R16, R39, UR50, 0x3 ;  /* 0x0000003227107c11 */ /* 0x000fe4000f8e18ff */
[----:B------:R-:W-:Y:S01]  /*70c0*/  @P6 SHF.L.U32 R17, R70, 0x1f, RZ ;  /* 0x0000001f46116819 */ /* 0x000fe200000006ff */
[----:B------:R2:W-:Y:S01]  /*70d0*/  STSM.16.M88.4 [R82+0x1200], R88 ;  /* 0x0012005852007844 */ /* 0x0005e20000000200 */
[----:B-1----:R-:W-:Y:S01]  /*70e0*/  @P6 PRMT R93, R92, 0x654, R93 ;  /* 0x000006545c5d6816 */ /* 0x002fe2000000005d */
[----:B------:R-:W-:Y:S01]  /*70f0*/  @!PT LDS RZ, [RZ] ;  /* 0x00000000fffff984 */ /* 0x000fe20000000800 */
[----:B------:R-:W-:Y:S01]  /*7100*/  @!PT LDS RZ, [RZ] ;  /* 0x00000000fffff984 */ /* 0x000fe20000000800 */
[----:B------:R-:W-:Y:S01]  /*7110*/  @!PT LDS RZ, [RZ] ;  /* 0x00000000fffff984 */ /* 0x000fe20000000800 */
[----:B------:R-:W-:Y:S01]  /*7120*/  @!PT LDS RZ, [RZ] ;  /* 0x00000000fffff984 */ /* 0x000fe20000000800 */
[----:B------:R1:W-:Y:S06]  /*7130*/  MEMBAR.ALL.CTA ;  /* 0x0000000000007992 */ /* 0x0003ec0000008000 */
[----:B-1----:R-:W1:Y:S02]  /*7140*/  FENCE.VIEW.ASYNC.S ;  /* 0x00000000000073c6 */ /* 0x002e640000000000 */
[----:B-1----:R-:W-:Y:S06]  /*7150*/  BAR.SYNC.DEFER_BLOCKING 0x1, 0x80 ;  /* 0x0042000000007b1d */ /* 0x002fec0000010000 */
[----:B------:R-:W-:Y:S05]  /*7160*/  @P0 BRA `(.L_x_112) ;  /* 0x0000000000280947 */ /* 0x000fea0003800000 */
[----:B------:R-:W-:Y:S01]  /*7170*/  R2UR UR10, R79 ;  /* 0x000000004f0a72ca */ /* 0x000fe200000e0000 */
[----:B------:R-:W-:Y:S01]  /*7180*/  UIADD3 UR4, UP0, UPT, UR54, 0x680, URZ ;  /* 0x0000068036047890 */ /* 0x000fe2000ff1e0ff */
[----:B------:R-:W-:Y:S01]  /*7190*/  R2UR UR11, R77 ;  /* 0x000000004d0b72ca */ /* 0x000fe200000e0000 */
[----:B------:R-:W-:Y:S01]  /*71a0*/  UIADD3 UR9, UPT, UPT, UR41, 0x20, URZ ;  /* 0x0000002029097890 */ /* 0x000fe2000fffe0ff */
[----:B------:R-:W-:Y:S01]  /*71b0*/  R2UR UR12, R78 ;  /* 0x000000004e0c72ca */ /* 0x000fe200000e0000 */
[----:B------:R-:W-:Y:S02]  /*71c0*/  UIADD3 UR8, UPT, UPT, UR50, 0x1200, URZ ;  /* 0x0000120032087890 */ /* 0x000fe4000fffe0ff */
[----:B------:R-:W-:Y:S10]  /*71d0*/  UIADD3.X UR5, UPT, UPT, URZ, UR55, URZ, UP0, !UPT ;  /* 0x00000037ff057290 */ /* 0x000ff400087fe4ff */
[----:B------:R1:W-:Y:S01]  /*71e0*/  UTMASTG.4D.IM2COL [UR8], [UR4] ;  /* 0x00000008040073b5 */ /* 0x0003e20008058000 */
[----:B------:R0:W-:Y:S01]  /*71f0*/  UTMACMDFLUSH ;  /* 0x00000000000079b7 */ /* 0x0001e20000000000 */
[----:B-1----:R-:W-:Y:S04]  /*7200*/  DEPBAR.LE SB0, 0x1 ;  /* 0x000080400000791a */ /* 0x002fe80000000000 */
.L_x_112:
[----:B------:R-:W-:Y:S05]  /*7210*/  BSYNC.RECONVERGENT B0 ;  /* 0x0000000000007941 */ /* 0x000fea0003800200 */
.L_x_111:
[----:B------:R-:W-:Y:S01]  /*7220*/  BAR.SYNC.DEFER_BLOCKING 0x1, 0x80 ;  /* 0x0042000000007b1d */ /* 0x000fe20000010000 */
[----:B------:R-:W-:Y:S04]  /*7230*/  UIADD3 UR40, UPT, UPT, UR56, 0x1, URZ ;  /* 0x0000000138287890 */ /* 0x000fe8000fffe0ff */
[----:B------:R-:W-:Y:S04]  /*7240*/  UISETP.NE.AND UP0, UPT, UR40, 0x4, UPT ;  /* 0x000000042800788c */ /* 0x000fe8000bf05270 */
[----:B------:R-:W-:Y:S01]  /*7250*/  USEL UR40, UR40, URZ, UP0 ;  /* 0x000000ff28287287 */ /* 0x000fe20008000000 */
[----:B------:R1:W-:Y:S01]  /*7260*/  @P6 SYNCS.ARRIVE.TRANS64.RED.A1T0 RZ, [R93+URZ], RZ ;  /* 0x000000ff5dff69a7 */ /* 0x0003e200081004ff */
[----:B------:R-:W-:Y:S01]  /*7270*/  BSSY B1, `(.L_x_113) ;  /* 0x0000014000017945 */ /* 0x000fe20003800000 */
[----:B------:R-:W4:Y:S02]  /*7280*/  @P6 SYNCS.PHASECHK.TRANS64.TRYWAIT P0, [R16+URZ+0x80], R17 ;  /* 0x00008011100065a7 */ /* 0x000f2400080011ff */
[----:B----4-:R-:W-:Y:S01]  /*7290*/  @P6 SEL R85, RZ, 0x1, !P0 ;  /* 0x00000001ff556807 */ /* 0x010fe20004000000 */
[----:B-1----:R-:W-:Y:S06]  /*72a0*/  @!P6 BRA `(.L_x_114) ;  /* 0x000000000040e947 */ /* 0x002fec0003800000 */
[----:B------:R-:W-:Y:S01]  /*72b0*/  ISETP.NE.AND P1, PT, R87, RZ, PT ;  /* 0x000000ff5700720c */ /* 0x000fe20003f25270 */
[----:B------:R-:W-:Y:S01]  /*72c0*/  BSSY B0, `(.L_x_115) ;  /* 0x0000009000007945 */ /* 0x000fe20003800000 */
[----:B------:R-:W-:Y:S11]  /*72d0*/  ISETP.NE.AND P0, PT, R85, RZ, PT ;  /* 0x000000ff5500720c */ /* 0x000ff60003f05270 */
[----:B------:R-:W-:Y:S05]  /*72e0*/  @P1 IMAD R2, R39, 0x1000, R86 ;  /* 0x0000100027021824 */ /* 0x000fea00078e0256 */
[----:B------:R-:W-:Y:S05]  /*72f0*/  @P1 IADD3 R0, PT, PT, R2, UR50, RZ ;  /* 0x0000003202001c10 */ /* 0x000fea000fffe0ff */
[----:B------:R-:W-:Y:S01]  /*7300*/  @P1 IMAD.IADD R0, R75, 0x1, R0 ;  /* 0x000000014b001824 */ /* 0x000fe200078e0200 */
[----:B------:R-:W-:Y:S06]  /*7310*/  @P0 BRA `(.L_x_116) ;  /* 0x00000000000c0947 */ /* 0x000fec0003800000 */
[----:B------:R-:W-:Y:S04]  /*7320*/  SHF.L.U32 R3, R70, 0x1f, RZ ;  /* 0x0000001f46037819 */ /* 0x000fe800000006ff */
[----:B------:R-:W1:Y:S02]  /*7330*/  SYNCS.PHASECHK.TRANS64.TRYWAIT P0, [R16+URZ+0x80], R3 ;  /* 0x00008003100075a7 */ /* 0x000e6400080011ff */
[----:B-1----:R-:W-:Y:S05]  /*7340*/  @!P0 BRA `(.L_x_117) ;  /* 0x0000001c007c8947 */ /* 0x002fea0003800000 */
.L_x_116:
[----:B------:R-:W-:Y:S05]  /*7350*/  BSYNC B0 ;  /* 0x0000000000007941 */ /* 0x000fea0003800000 */
.L_x_115:
[----:B------:R-:W-:Y:S02]  /*7360*/  ISETP.NE.AND P0, PT, R87, RZ, PT ;  /* 0x000000ff5700720c */ /* 0x000fe40003f05270 */
[----:B------:R-:W-:Y:S11]  /*7370*/  IADD3 R39, PT, PT, R39, 0x1, RZ ;  /* 0x0000000127277810 */ /* 0x000ff60007ffe0ff */
[----:B------:R-:W-:Y:S05]  /*7380*/  @P0 WARPSYNC.ALL ;  /* 0x0000000000000948 */ /* 0x000fea0003800000 */
[----:B------:R4:W1:Y:S04]  /*7390*/  @P0 LDSM.16.M88.4 R40, [R2+UR50+0x200] ;  /* 0x000200320228083b */ /* 0x0008680008000200 */
[----:B------:R4:W1:Y:S02]  /*73a0*/  @P0 LDSM.16.M88.4 R48, [R0+0x200] ;  /* 0x000200000030083b */ /* 0x0008640000000200 */
.L_x_114:
[----:B------:R-:W-:Y:S05]  /*73b0*/  BSYNC B1 ;  /* 0x0000000000017941 */ /* 0x000fea0003800000 */
.L_x_113:
[----:B----4-:R-:W-:Y:S05]  /*73c0*/  VIADD R0, R34, 0x40 ;  /* 0x0000004022007836 */ /* 0x010fea0000000000 */
[----:B------:R-:W-:Y:S04]  /*73d0*/  SHF.R.U32.HI R0, RZ, 0x15, R0 ;  /* 0x00000015ff007819 */ /* 0x000fe80000011600 */
[----:B------:R-:W-:Y:S11]  /*73e0*/  LOP3.LUT P0, RZ, R0, 0x3, R73, 0x48, !PT ;  /* 0x0000000300ff7812 */ /* 0x000ff60007804849 */
[----:B------:R-:W-:Y:S02]  /*73f0*/  @!UPT UIADD3 URZ, UPT, UPT, URZ, URZ, URZ ;  /* 0x000000fffffff290 */ /* 0x000fe4000fffe0ff */
[----:B------:R-:W-:Y:S05]  /*7400*/  @!P0 BRA `(.L_x_118) ;  /* 0x0000000000408947 */ /* 0x000fea0003800000 */
[----:B------:R-:W4:Y:S01]  /*7410*/  LDCU.64 UR8, c[0x4][0x70] ;  /* 0x01000e00ff0877ac */ /* 0x000f220008000a00 */
[----:B-1----:R-:W-:Y:S01]  /*7420*/  MOV R3, 0x0 ;  /* 0x0000000000037802 */ /* 0x002fe20000000f00 */
[----:B------:R-:W-:Y:S02]  /*7430*/  HFMA2 R12, -RZ, RZ, 0, 5.9604644775390625e-08 ;  /* 0x00000001ff0c7431 */ /* 0x000fe400000001ff */
[----:B------:R-:W-:Y:S02]  /*7440*/  IMAD.MOV.U32 R8, RZ, RZ, 0x192 ;  /* 0x00000192ff087424 */ /* 0x000fe400078e00ff */
[----:B------:R-:W-:Y:S01]  /*7450*/  IMAD.MOV.U32 R13, RZ, RZ, RZ ;  /* 0x000000ffff0d7224 */ /* 0x000fe200078e00ff */
[----:B------:R-:W1:Y:S01]  /*7460*/  LDCU.64 UR6, c[0x4][0x78] ;  /* 0x01000f00ff0677ac */ /* 0x000e620008000a00 */
[----:B------:R-:W2:Y:S01]  /*7470*/  LDC.64 R2, c[0x4][R3] ;  /* 0x0100000003027b82 */ /* 0x000ea20000000a00 */
[----:B------:R-:W5:Y:S01]  /*7480*/  LDCU.64 UR4, c[0x4][0x10] ;  /* 0x01000200ff0477ac */ /* 0x000f620008000a00 */
[----:B----4-:R-:W-:Y:S01]  /*7490*/  MOV R5, UR9 ;  /* 0x0000000900057c02 */ /* 0x010fe20008000f00 */
[----:B------:R-:W-:Y:S01]  /*74a0*/  IMAD.U32 R4, RZ, RZ, UR8 ;  /* 0x00000008ff047e24 */ /* 0x000fe2000f8e00ff */
[----:B-1----:R-:W-:Y:S01]  /*74b0*/  MOV R7, UR7 ;  /* 0x0000000700077c02 */ /* 0x002fe20008000f00 */
[----:B------:R-:W-:Y:S01]  /*74c0*/  IMAD.U32 R6, RZ, RZ, UR6 ;  /* 0x00000006ff067e24 */ /* 0x000fe2000f8e00ff */
[----:B-----5:R-:W-:Y:S01]  /*74d0*/  MOV R11, UR5 ;  /* 0x00000005000b7c02 */ /* 0x020fe20008000f00 */
[----:B------:R-:W-:Y:S02]  /*74e0*/  IMAD.U32 R10, RZ, RZ, UR4 ;  /* 0x00000004ff0a7e24 */ /* 0x000fe4000f8e00ff */
[----:B------:R-:W-:Y:S07]  /*74f0*/  LEPC R20, `(.L_x_118) ;  /* 0x000000001014794e */ /* 0x000fee0000000000 */
[----:B--23--:R-:W-:Y:S05]  /*7500*/  CALL.ABS.NOINC R2 ;  /* 0x0000000002007343 */ /* 0x00cfea0003c00000 */
.L_x_118:
[----:B------:R-:W-:Y:S01]  /*7510*/  ISETP.NE.AND P6, PT, R81, RZ, PT ;  /* 0x000000ff5100720c */ /* 0x000fe20003fc5270 */
[----:B------:R-:W-:Y:S05]  /*7520*/  WARPSYNC.ALL ;  /* 0x0000000000007948 */ /* 0x000fea0003800000 */
[----:B------:R-:W-:Y:S01]  /*7530*/  R2UR UR4, R34 ;  /* 0x00000000220472ca */ /* 0x000fe200000e0000 */
[--C-:B-1----:R-:W-:Y:S01]  /*7540*/  HADD2.F32 R20, -RZ, R40.reuse.H0_H0 ;  /* 0x20000028ff147230 */ /* 0x102fe20000004100 */
[----:B------:R-:W-:Y:S01]  /*7550*/  ISETP.NE.AND P0, PT, R72, RZ, PT ;  /* 0x000000ff4800720c */ /* 0x000fe20003f05270 */
[----:B------:R-:W-:Y:S01]  /*7560*/  HADD2.F32 R21, -RZ, R40.H1_H1 ;  /* 0x30000028ff157230 */ /* 0x000fe20000004100 */
[----:B------:R-:W-:Y:S01]  /*7570*/  MOV R93, UR40 ;  /* 0x00000028005d7c02 */ /* 0x000fe20008000f00 */
[----:B------:R-:W-:Y:S01]  /*7580*/  HADD2.F32 R36, -RZ, R41.H1_H1 ;  /* 0x30000029ff247230 */ /* 0x000fe20000004100 */
[----:B------:R-:W-:Y:S01]  /*7590*/  BSSY.RECONVERGENT B0, `(.L_x_119) ;  /* 0x0000050000007945 */ /* 0x000fe20003800200 */
[----:B------:R-:W-:Y:S01]  /*75a0*/  HADD2.F32 R37, -RZ, R43.H0_H0 ;  /* 0x2000002bff257230 */ /* 0x000fe20000004100 */
[----:B------:R-:W-:Y:S01]  /*75b0*/  @P6 LEA R93, R93, UR50, 0x3 ;  /* 0x000000325d5d6c11 */ /* 0x000fe2000f8e18ff */
[----:B------:R-:W-:Y:S03]  /*75c0*/  HADD2.F32 R38, -RZ, R51.H1_H1 ;  /* 0x30000033ff267230 */ /* 0x000fe60000004100 */
[----:B------:R-:W-:Y:S01]  /*75d0*/  @P6 IADD3 R93, PT, PT, R93, 0xa0, RZ ;  /* 0x000000a05d5d6810 */ /* 0x000fe20007ffe0ff */
[----:B------:R-:W1:Y:S03]  /*75e0*/  LDTM.16dp256bit.x4 R4, tmem[UR4+0x40] ;  /* 0x00004004000479ee */ /* 0x000e660008120000 */
[----:B------:R-:W-:Y:S01]  /*75f0*/  @P6 PRMT R93, R92, 0x654, R93 ;  /* 0x000006545c5d6816 */ /* 0x000fe2000000005d */
[C---:B-1----:R-:W-:Y:S01]  /*7600*/  FMUL R0, R33.reuse, R4 ;  /* 0x0000000421007220 */ /* 0x042fe20000400000 */
[C---:B------:R-:W-:Y:S01]  /*7610*/  FMUL R2, R33.reuse, R5 ;  /* 0x0000000521027220 */ /* 0x040fe20000400000 */
[C---:B------:R-:W-:Y:S01]  /*7620*/  FMUL R3, R33.reuse, R6 ;  /* 0x0000000621037220 */ /* 0x040fe20000400000 */
[----:B------:R-:W-:Y:S01]  /*7630*/  FMUL R7, R33, R7 ;  /* 0x0000000721077220 */ /* 0x000fe20000400000 */
[C---:B------:R-:W-:Y:S01]  /*7640*/  FFMA R0, R35.reuse, R20, R0 ;  /* 0x0000001423007223 */ /* 0x040fe20000000000 */
[----:B------:R-:W-:Y:S02]  /*7650*/  HADD2.F32 R20, -RZ, R41.H0_H0 ;  /* 0x20000029ff147230 */ /* 0x000fe40000004100 */
[----:B------:R-:W-:Y:S01]  /*7660*/  FFMA R2, R35, R21, R2 ;  /* 0x0000001523027223 */ /* 0x000fe20000000002 */
[--C-:B------:R-:W-:Y:S02]  /*7670*/  HADD2.F32 R21, -RZ, R42.reuse.H0_H0 ;  /* 0x2000002aff157230 */ /* 0x100fe40000004100 */
[C---:B------:R-:W-:Y:S01]  /*7680*/  FMUL R4, R33.reuse, R8 ;  /* 0x0000000821047220 */ /* 0x040fe20000400000 */
[----:B------:R-:W-:Y:S01]  /*7690*/  FMUL R5, R33, R9 ;  /* 0x0000000921057220 */ /* 0x000fe20000400000 */
[C---:B------:R-:W-:Y:S01]  /*76a0*/  FFMA R3, R35.reuse, R20, R3 ;  /* 0x0000001423037223 */ /* 0x040fe20000000003 */
[----:B------:R-:W-:Y:S01]  /*76b0*/  HADD2.F32 R20, -RZ, R42.H1_H1 ;  /* 0x3000002aff147230 */ /* 0x000fe20000004100 */
[----:B--2---:R-:W-:Y:S01]  /*76c0*/  F2FP.F16.F32.PACK_AB R44, R2, R0 ;  /* 0x00000000022c723e */ /* 0x004fe200000000ff */
[C---:B------:R-:W-:Y:S01]  /*76d0*/  FFMA R7, R35.reuse, R36, R7 ;  /* 0x0000002423077223 */ /* 0x040fe20000000007 */
[----:B------:R-:W-:Y:S01]  /*76e0*/  FFMA R4, R35, R21, R4 ;  /* 0x0000001523047223 */ /* 0x000fe20000000004 */
[----:B------:R-:W-:Y:S01]  /*76f0*/  FMUL R6, R33, R10 ;  /* 0x0000000a21067220 */ /* 0x000fe20000400000 */
[----:B------:R-:W-:Y:S02]  /*7700*/  HADD2.F32 R36, -RZ, R43.H1_H1 ;  /* 0x3000002bff247230 */ /* 0x000fe40000004100 */
[----:B------:R-:W-:Y:S01]  /*7710*/  FFMA R5, R35, R20, R5 ;  /* 0x0000001423057223 */ /* 0x000fe20000000005 */
[----:B------:R-:W-:Y:S01]  /*7720*/  FMUL R11, R33, R11 ;  /* 0x0000000b210b7220 */ /* 0x000fe20000400000 */
[----:B------:R-:W-:Y:S01]  /*7730*/  FFMA R6, R35, R37, R6 ;  /* 0x0000002523067223 */ /* 0x000fe20000000006 */
[--C-:B------:R-:W-:Y:S02]  /*7740*/  HADD2.F32 R20, -RZ, R48.reuse.H0_H0 ;  /* 0x20000030ff147230 */ /* 0x100fe40000004100 */
[----:B------:R-:W-:Y:S01]  /*7750*/  FMUL R8, R33, R12 ;  /* 0x0000000c21087220 */ /* 0x000fe20000400000 */
[----:B------:R-:W-:Y:S01]  /*7760*/  FFMA R11, R35, R36, R11 ;  /* 0x00000024230b7223 */ /* 0x000fe2000000000b */
[----:B------:R-:W-:Y:S02]  /*7770*/  HADD2.F32 R36, -RZ, R48.H1_H1 ;  /* 0x30000030ff247230 */ /* 0x000fe40000004100 */
[C---:B------:R-:W-:Y:S01]  /*7780*/  FMUL R9, R33.reuse, R13 ;  /* 0x0000000d21097220 */ /* 0x040fe20000400000 */
[--C-:B------:R-:W-:Y:S02]  /*7790*/  HADD2.F32 R21, -RZ, R49.reuse.H0_H0 ;  /* 0x20000031ff157230 */ /* 0x100fe40000004100 */
[----:B------:R-:W-:Y:S01]  /*77a0*/  FMUL R10, R33, R14 ;  /* 0x0000000e210a7220 */ /* 0x000fe20000400000 */
[C---:B------:R-:W-:Y:S01]  /*77b0*/  FFMA R8, R35.reuse, R20, R8 ;  /* 0x0000001423087223 */ /* 0x040fe20000000008 */
[C---:B------:R-:W-:Y:S01]  /*77c0*/  FFMA R9, R35.reuse, R36, R9 ;  /* 0x0000002423097223 */ /* 0x040fe20000000009 */
[----:B------:R-:W-:Y:S02]  /*77d0*/  HADD2.F32 R20, -RZ, R49.H1_H1 ;  /* 0x30000031ff147230 */ /* 0x000fe40000004100 */
[----:B------:R-:W-:Y:S01]  /*77e0*/  FFMA R10, R35, R21, R10 ;  /* 0x00000015230a7223 */ /* 0x000fe2000000000a */
[C---:B------:R-:W-:Y:S01]  /*77f0*/  FMUL R15, R33.reuse, R15 ;  /* 0x0000000f210f7220 */ /* 0x040fe20000400000 */
        /* <DEDUP_REMOVED lines=40> */
[----:B--2---:R-:W-:Y:S04]  /*7a80*/  DEPBAR.LE SB0, 0x1 ;  /* 0x000080400000791a */ /* 0x004fe80000000000 */
.L_x_120:
[----:B------:R-:W-:Y:S05]  /*7a90*/  BSYNC.RECONVERGENT B0 ;  /* 0x0000000000007941 */ /* 0x000fea0003800200 */
.L_x_119:
        /* <DEDUP_REMOVED lines=8> */
[----:B--2---:R-:W-:Y:S06]  /*7b20*/  @!P6 BRA `(.L_x_122) ;  /* 0x000000000040e947 */ /* 0x004fec0003800000 */
        /* <DEDUP_REMOVED lines=8> */
[----:B------:R-:W2:Y:S02]  /*7bb0*/  SYNCS.PHASECHK.TRANS64.TRYWAIT P0, [R17+URZ+0x80], R0 ;  /* 0x00008000110075a7 */ /* 0x000ea400080011ff */
[----:B--2---:R-:W-:Y:S05]  /*7bc0*/  @!P0 BRA `(.L_x_125) ;  /* 0x0000001400708947 */ /* 0x004fea0003800000 */
.L_x_124:
[----:B------:R-:W-:Y:S05]  /*7bd0*/  BSYNC B0 ;  /* 0x0000000000007941 */ /* 0x000fea0003800000 */
.L_x_123:
[----:B------:R-:W-:Y:S11]  /*7be0*/  ISETP.NE.AND P0, PT, R87, RZ, PT ;  /* 0x000000ff5700720c */ /* 0x000ff60003f05270 */
[----:B------:R-:W-:Y:S02]  /*7bf0*/  @!UPT UIADD3 URZ, UPT, UPT, URZ, URZ, URZ ;  /* 0x000000fffffff290 */ /* 0x000fe4000fffe0ff */
[----:B------:R-:W-:Y:S05]  /*7c00*/  @P0 WARPSYNC.ALL ;  /* 0x0000000000000948 */ /* 0x000fea0003800000 */
[----:B------:R4:W1:Y:S04]  /*7c10*/  @P0 LDSM.16.M88.4 R40, [R39+UR50+0x200] ;  /* 0x000200322728083b */ /* 0x0008680008000200 */
[----:B------:R4:W1:Y:S02]  /*7c20*/  @P0 LDSM.16.M88.4 R48, [R2+0x200] ;  /* 0x000200000230083b */ /* 0x0008640000000200 */
.L_x_122:
[----:B------:R-:W-:Y:S05]  /*7c30*/  BSYNC B1 ;  /* 0x0000000000017941 */ /* 0x000fea0003800000 */
.L_x_121:
[----:B--2---:R-:W-:Y:S05]  /*7c40*/  VIADD R0, R34, 0x60 ;  /* 0x0000006022007836 */ /* 0x004fea0000000000 */
        /* <DEDUP_REMOVED lines=9> */
[----:B------:R-:W5:Y:S01]  /*7ce0*/  LDCU.64 UR6, c[0x4][0x78] ;  /* 0x01000f00ff0677ac */ /* 0x000f620008000a00 */
[----:B----4-:R-:W4:Y:S01]  /*7cf0*/  LDC.64 R2, c[0x4][R3] ;  /* 0x0100000003027b82 */ /* 0x010f220000000a00 */
[----:B------:R-:W3:Y:S01]  /*7d00*/  LDCU.64 UR4, c[0x4][0x10] ;  /* 0x01000200ff0477ac */ /* 0x000ee20008000a00 */
[----:B--2---:R-:W-:Y:S01]  /*7d10*/  MOV R5, UR9 ;  /* 0x0000000900057c02 */ /* 0x004fe20008000f00 */
[----:B------:R-:W-:Y:S01]  /*7d20*/  IMAD.U32 R4, RZ, RZ, UR8 ;  /* 0x00000008ff047e24 */ /* 0x000fe2000f8e00ff */
[----:B-----5:R-:W-:Y:S01]  /*7d30*/  MOV R7, UR7 ;  /* 0x0000000700077c02 */ /* 0x020fe20008000f00 */
[----:B------:R-:W-:Y:S01]  /*7d40*/  IMAD.U32 R6, RZ, RZ, UR6 ;  /* 0x00000006ff067e24 */ /* 0x000fe2000f8e00ff */
[----:B---3--:R-:W-:Y:S01]  /*7d50*/  MOV R11, UR5 ;  /* 0x00000005000b7c02 */ /* 0x008fe20008000f00 */
[----:B------:R-:W-:Y:S02]  /*7d60*/  IMAD.U32 R10, RZ, RZ, UR4 ;  /* 0x00000004ff0a7e24 */ /* 0x000fe4000f8e00ff */
[----:B------:R-:W-:Y:S07]  /*7d70*/  LEPC R20, `(.L_x_126) ;  /* 0x000000001014794e */ /* 0x000fee0000000000 */
[----:B-1--4-:R-:W-:Y:S05]  /*7d80*/  CALL.ABS.NOINC R2 ;  /* 0x0000000002007343 */ /* 0x012fea0003c00000 */
.L_x_126:
[----:B------:R-:W-:Y:S01]  /*7d90*/  ISETP.NE.AND P0, PT, R72, RZ, PT ;  /* 0x000000ff4800720c */ /* 0x000fe20003f05270 */
[----:B------:R-:W-:Y:S05]  /*7da0*/  WARPSYNC.ALL ;  /* 0x0000000000007948 */ /* 0x000fea0003800000 */
[----:B------:R-:W-:Y:S01]  /*7db0*/  R2UR UR4, R34 ;  /* 0x00000000220472ca */ /* 0x000fe200000e0000 */
[--C-:B-1----:R-:W-:Y:S01]  /*7dc0*/  HADD2.F32 R20, -RZ, R40.reuse.H0_H0 ;  /* 0x20000028ff147230 */ /* 0x102fe20000004100 */
[----:B------:R-:W-:Y:S01]  /*7dd0*/  R2UR UR5, R83 ;  /* 0x00000000530572ca */ /* 0x000fe200000e0000 */
[----:B------:R-:W-:Y:S01]  /*7de0*/  HADD2.F32 R36, -RZ, R40.H1_H1 ;  /* 0x30000028ff247230 */ /* 0x000fe20000004100 */
[----:B------:R-:W-:Y:S01]  /*7df0*/  BSSY.RECONVERGENT B0, `(.L_x_127) ;  /* 0x0000050000007945 */ /* 0x000fe20003800200 */
[--C-:B------:R-:W-:Y:S02]  /*7e00*/  HADD2.F32 R21, -RZ, R41.reuse.H0_H0 ;  /* 0x20000029ff157230 */ /* 0x100fe40000004100 */
[----:B------:R-:W-:Y:S02]  /*7e10*/  HADD2.F32 R38, -RZ, R41.H1_H1 ;  /* 0x30000029ff267230 */ /* 0x000fe40000004100 */
[--C-:B------:R-:W-:Y:S02]  /*7e20*/  HADD2.F32 R37, -RZ, R42.reuse.H0_H0 ;  /* 0x2000002aff257230 */ /* 0x100fe40000004100 */
[----:B------:R-:W-:Y:S02]  /*7e30*/  HADD2.F32 R40, -RZ, R42.H1_H1 ;  /* 0x3000002aff287230 */ /* 0x000fe40000004100 */
[----:B------:R-:W1:Y:S01]  /*7e40*/  LDTM.16dp256bit.x4 R4, tmem[UR4+0x60] ;  /* 0x00006004000479ee */ /* 0x000e620008120000 */
[----:B------:R-:W-:Y:S01]  /*7e50*/  NOP ;  /* 0x0000000000007918 */ /* 0x000fe20000000000 */
[--C-:B----4-:R-:W-:Y:S01]  /*7e60*/  HADD2.F32 R39, -RZ, R43.reuse.H0_H0 ;  /* 0x2000002bff277230 */ /* 0x110fe20000004100 */
[----:B------:R-:W-:Y:S01]  /*7e70*/  UIADD3 UR5, UPT, UPT, UR5, 0xf0, URZ ;  /* 0x000000f005057890 */ /* 0x000fe2000fffe0ff */
[----:B------:R-:W-:Y:S02]  /*7e80*/  HADD2.F32 R41, -RZ, R43.H1_H1 ;  /* 0x3000002bff297230 */ /* 0x000fe40000004100 */
[--C-:B------:R-:W-:Y:S01]  /*7e90*/  HADD2.F32 R42, -RZ, R48.reuse.H0_H0 ;  /* 0x20000030ff2a7230 */ /* 0x100fe20000004100 */
[----:B------:R-:W-:Y:S01]  /*7ea0*/  UPRMT UR5, UR45, 0x654, UR5 ;  /* 0x000006542d057896 */ /* 0x000fe20008000005 */
[----:B------:R-:W-:Y:S02]  /*7eb0*/  HADD2.F32 R43, -RZ, R48.H1_H1 ;  /* 0x30000030ff2b7230 */ /* 0x000fe40000004100 */
[--C-:B------:R-:W-:Y:S02]  /*7ec0*/  HADD2.F32 R44, -RZ, R49.reuse.H0_H0 ;  /* 0x20000031ff2c7230 */ /* 0x100fe40000004100 */
[----:B------:R-:W-:Y:S02]  /*7ed0*/  HADD2.F32 R46, -RZ, R49.H1_H1 ;  /* 0x30000031ff2e7230 */ /* 0x000fe40000004100 */
[--C-:B------:R-:W-:Y:S02]  /*7ee0*/  HADD2.F32 R45, -RZ, R50.reuse.H0_H0 ;  /* 0x20000032ff2d7230 */ /* 0x100fe40000004100 */
[----:B-1----:R-:W-:Y:S01]  /*7ef0*/  SYNCS.ARRIVE.TRANS64.RED.A1T0 RZ, [UR5], RZ ;  /* 0x000000ffffff79a7 */ /* 0x002fe20008100405 */
[----:B------:R-:W-:Y:S02]  /*7f00*/  HADD2.F32 R48, -RZ, R50.H1_H1 ;  /* 0x30000032ff307230 */ /* 0x000fe40000004100 */
[--C-:B------:R-:W-:Y:S02]  /*7f10*/  HADD2.F32 R47, -RZ, R51.reuse.H0_H0 ;  /* 0x20000033ff2f7230 */ /* 0x100fe40000004100 */
[----:B------:R-:W-:Y:S02]  /*7f20*/  HADD2.F32 R50, -RZ, R51.H1_H1 ;  /* 0x30000033ff327230 */ /* 0x000fe40000004100 */
[C---:B------:R-:W-:Y:S01]  /*7f30*/  FMUL R4, R33.reuse, R4 ;  /* 0x0000000421047220 */ /* 0x040fe20000400000 */
[C---:B------:R-:W-:Y:S01]  /*7f40*/  FMUL R5, R33.reuse, R5 ;  /* 0x0000000521057220 */ /* 0x040fe20000400000 */
[C---:B------:R-:W-:Y:S01]  /*7f50*/  FMUL R6, R33.reuse, R6 ;  /* 0x0000000621067220 */ /* 0x040fe20000400000 */
[----:B------:R-:W-:Y:S01]  /*7f60*/  FMUL R7, R33, R7 ;  /* 0x0000000721077220 */ /* 0x000fe20000400000 */
[C---:B------:R-:W-:Y:S01]  /*7f70*/  FFMA R4, R35.reuse, R20, R4 ;  /* 0x0000001423047223 */ /* 0x040fe20000000004 */
[C---:B------:R-:W-:Y:S01]  /*7f80*/  FFMA R5, R35.reuse, R36, R5 ;  /* 0x0000002423057223 */ /* 0x040fe20000000005 */
[C---:B------:R-:W-:Y:S01]  /*7f90*/  FFMA R6, R35.reuse, R21, R6 ;  /* 0x0000001523067223 */ /* 0x040fe20000000006 */
[----:B------:R-:W-:Y:S01]  /*7fa0*/  FFMA R7, R35, R38, R7 ;  /* 0x0000002623077223 */ /* 0x000fe20000000007 */
[C---:B------:R-:W-:Y:S01]  /*7fb0*/  FMUL R8, R33.reuse, R8 ;  /* 0x0000000821087220 */ /* 0x040fe20000400000 */
[----:B------:R-:W-:Y:S01]  /*7fc0*/  FMUL R9, R33, R9 ;  /* 0x0000000921097220 */ /* 0x000fe20000400000 */
[----:B------:R-:W-:Y:S01]  /*7fd0*/  F2FP.F16.F32.PACK_AB R88, R5, R4 ;  /* 0x000000040558723e */ /* 0x000fe200000000ff */
[----:B------:R-:W-:Y:S01]  /*7fe0*/  FMUL R0, R33, R10 ;  /* 0x0000000a21007220 */ /* 0x000fe20000400000 */
[----:B------:R-:W-:Y:S01]  /*7ff0*/  F2FP.F16.F32.PACK_AB R89, R7, R6 ;  /* 0x000000060759723e */ /* 0x000fe200000000ff */
[C---:B------:R-:W-:Y:S01]  /*8000*/  FFMA R8, R35.reuse, R37, R8 ;  /* 0x0000002523087223 */ /* 0x040fe20000000008 */
[----:B------:R-:W-:Y:S01]  /*8010*/  FFMA R9, R35, R40, R9 ;  /* 0x0000002823097223 */ /* 0x000fe20000000009 */
[C---:B------:R-:W-:Y:S01]  /*8020*/  FMUL R2, R33.reuse, R11 ;  /* 0x0000000b21027220 */ /* 0x040fe20000400000 */
[C---:B------:R-:W-:Y:S01]  /*8030*/  FMUL R3, R33.reuse, R12 ;  /* 0x0000000c21037220 */ /* 0x040fe20000400000 */
[----:B------:R-:W-:Y:S01]  /*8040*/  FMUL R10, R33, R13 ;  /* 0x0000000d210a7220 */ /* 0x000fe20000400000 */
[----:B------:R-:W-:Y:S01]  /*8050*/  FFMA R0, R35, R39, R0 ;  /* 0x0000002723007223 */ /* 0x000fe20000000000 */
        /* <DEDUP_REMOVED lines=41> */
.L_x_128:
[----:B------:R-:W-:Y:S05]  /*82f0*/  BSYNC.RECONVERGENT B0 ;  /* 0x0000000000007941 */ /* 0x000fea0003800200 */
.L_x_127:
[----:B------:R-:W-:Y:S01]  /*8300*/  BAR.SYNC.DEFER_BLOCKING 0x1, 0x80 ;  /* 0x0042000000007b1d */ /* 0x000fe20000010000 */
[----:B------:R-:W-:Y:S01]  /*8310*/  UISETP.NE.AND UP0, UPT, UR52, -0x4, UPT ;  /* 0xfffffffc3400788c */ /* 0x000fe2000bf05270 */
[----:B------:R-:W-:Y:S08]  /*8320*/  IADD3 R0, PT, PT, R30, 0x1, RZ ;  /* 0x000000011e007810 */ /* 0x000ff00007ffe0ff */
[----:B------:R-:W-:Y:S05]  /*8330*/  BRA.U !UP0, `(.L_x_129) ;  /* 0x0000000108247547 */ /* 0x000fea000b800000 */
[----:B------:R-:W-:Y:S01]  /*8340*/  ISETP.NE.AND P0, PT, R81, RZ, PT ;  /* 0x000000ff5100720c */ /* 0x000fe20003f05270 */
[----:B------:R-:W-:Y:S01]  /*8350*/  IMAD.U32 R2, RZ, RZ, UR56 ;  /* 0x00000038ff027e24 */ /* 0x000fe2000f8e00ff */
[----:B------:R-:W-:Y:S04]  /*8360*/  UIADD3 UR56, UPT, UPT, UR56, 0x1, URZ ;  /* 0x0000000138387890 */ /* 0x000fe8000fffe0ff */
[----:B------:R-:W-:Y:S04]  /*8370*/  UISETP.NE.AND UP0, UPT, UR56, 0x4, UPT ;  /* 0x000000043800788c */ /* 0x000fe8000bf05270 */
[----:B------:R-:W-:Y:S03]  /*8380*/  USEL UR56, UR56, URZ, UP0 ;  /* 0x000000ff38387287 */ /* 0x000fe60008000000 */
[----:B------:R-:W-:Y:S05]  /*8390*/  @P0 LEA R2, R2, UR50, 0x3 ;  /* 0x0000003202020c11 */ /* 0x000fea000f8e18ff */
[----:B------:R-:W-:Y:S05]  /*83a0*/  @P0 VIADD R3, R2, 0xa0 ;  /* 0x000000a002030836 */ /* 0x000fea0000000000 */
[----:B------:R-:W-:Y:S04]  /*83b0*/  @P0 PRMT R3, R92, 0x654, R3 ;  /* 0x000006545c030816 */ /* 0x000fe80000000003 */
[----:B------:R2:W-:Y:S03]  /*83c0*/  @P0 SYNCS.ARRIVE.TRANS64.RED.A1T0 RZ, [R3+URZ], RZ ;  /* 0x000000ff03ff09a7 */ /* 0x0005e600081004ff */
.L_x_129:
[----:B------:R-:W-:Y:S01]  /*83d0*/  ISETP.NE.AND P1, PT, R76, RZ, PT ;  /* 0x000000ff4c00720c */ /* 0x000fe20003f25270 */
[----:B------:R-:W-:Y:S01]  /*83e0*/  UIADD3 UR52, UPT, UPT, UR52, 0x4, URZ ;  /* 0x0000000434347890 */ /* 0x000fe2000fffe0ff */
[----:B------:R-:W-:Y:S01]  /*83f0*/  ISETP.NE.AND P0, PT, R0, 0x2, PT ;  /* 0x000000020000780c */ /* 0x000fe20003f05270 */
[----:B------:R-:W-:Y:S01]  /*8400*/  UMOV UR57, UR51 ;  /* 0x0000003300397c82 */ /* 0x000fe20008000000 */
[----:B------:R-:W-:Y:S01]  /*8410*/  LOP3.LUT R68, R68, 0x1, RZ, 0x3c, !PT ;  /* 0x0000000144447812 */ /* 0x000fe200078e3cff */
[----:B------:R-:W-:Y:S01]  /*8420*/  IMAD.IADD R16, R29, 0x1, R62 ;  /* 0x000000011d107824 */ /* 0x000fe200078e023e */
[----:B------:R-:W-:Y:S01]  /*8430*/  SEL R2, RZ, 0x1, P0 ;  /* 0x00000001ff027807 */ /* 0x000fe20000000000 */
[----:B------:R-:W-:Y:S01]  /*8440*/  IMAD.IADD R19, R31, 0x1, R64 ;  /* 0x000000011f137824 */ /* 0x000fe200078e0240 */
[----:B------:R-:W-:Y:S02]  /*8450*/  SEL R30, R0, RZ, P0 ;  /* 0x000000ff001e7207 */ /* 0x000fe40000000000 */
[----:B------:R-:W-:Y:S03]  /*8460*/  LOP3.LUT R69, R69, R2, RZ, 0x3c, !PT ;  /* 0x0000000245457212 */ /* 0x000fe600078e3cff */
[----:B------:R-:W-:Y:S05]  /*8470*/  @P1 BRA `(.L_x_130) ;  /* 0xffffffd000041947 */ /* 0x000fea000383ffff */
[----:B------:R-:W-:-:S09]  /*8480*/  UISETP.NE.AND UP0, UPT, UR53, URZ, UPT ;  /* 0x000000ff3500728c */ /* 0x000fd2000bf05270 */
[----:B------:R-:W-:Y:S05]  /*8490*/  BRA.U !UP0, `(.L_x_131) ;  /* 0x0000000108487547 */ /* 0x000fea000b800000 */
[----:B------:R-:W4:Y:S02]  /*84a0*/  LDCU.64 UR4, c[0x0][0x890] ;  /* 0x00011200ff0477ac */ /* 0x000f240008000a00 */
[----:B----4-:R-:W-:-:S04]  /*84b0*/  UISETP.NE.U32.AND UP0, UPT, UR4, URZ, UPT ;  /* 0x000000ff0400728c */ /* 0x010fc8000bf05070 */
[----:B------:R-:W-:-:S09]  /*84c0*/  UISETP.NE.AND.EX UP0, UPT, UR5, URZ, UPT, UP0 ;  /* 0x000000ff0500728c */ /* 0x000fd2000bf05300 */
[----:B------:R-:W-:Y:S05]  /*84d0*/  BRA.U UP0, `(.L_x_132) ;  /* 0x00000001000c7547 */ /* 0x000fea000b800000 */
[----:B------:R-:W-:-:S13]  /*84e0*/  FSETP.NEU.AND P0, PT, R35, RZ, PT ;  /* 0x000000ff2300720b */ /* 0x000fda0003f0d000 */
[----:B------:R-:W-:Y:S05]  /*84f0*/  @!P0 EXIT ;  /* 0x000000000000894d */ /* 0x000fea0003800000 */
[----:B------:R-:W-:Y:S05]  /*8500*/  BRA `(.L_x_131) ;  /* 0x00000000002c7947 */ /* 0x000fea0003800000 */
.L_x_132:
[----:B------:R-:W-:Y:S01]  /*8510*/  ISETP.NE.AND P0, PT, R80, RZ, PT ;  /* 0x000000ff5000720c */ /* 0x000fe20003f05270 */
[----:B------:R-:W-:-:S12]  /*8520*/  BSSY.RECONVERGENT B0, `(.L_x_131) ;  /* 0x0000009000007945 */ /* 0x000fd80003800200 */
[----:B------:R-:W-:Y:S05]  /*8530*/  @P0 BRA `(.L_x_133) ;  /* 0x0000000000140947 */ /* 0x000fea0003800000 */
[----:B------:R-:W4:Y:S02]  /*8540*/  LDCU.64 UR4, c[0x0][0x888] ;  /* 0x00011100ff0477ac */ /* 0x000f240008000a00 */
[----:B----4-:R-:W-:-:S04]  /*8550*/  ISETP.NE.U32.AND P0, PT, RZ, UR4, PT ;  /* 0x00000004ff007c0c */ /* 0x010fc8000bf05070 */
[----:B------:R-:W-:-:S13]  /*8560*/  ISETP.NE.AND.EX P0, PT, RZ, UR5, PT, P0 ;  /* 0x00000005ff007c0c */ /* 0x000fda000bf05300 */
[----:B------:R-:W-:Y:S05]  /*8570*/  @!P0 EXIT ;  /* 0x000000000000894d */ /* 0x000fea0003800000 */
[----:B------:R-:W-:Y:S05]  /*8580*/  BRA `(.L_x_134) ;  /* 0x0000000000087947 */ /* 0x000fea0003800000 */
.L_x_133:
[----:B------:R-:W-:-:S13]  /*8590*/  FSETP.NEU.AND P0, PT, R35, RZ, PT ;  /* 0x000000ff2300720b */ /* 0x000fda0003f0d000 */
[----:B------:R-:W-:Y:S05]  /*85a0*/  @!P0 EXIT ;  /* 0x000000000000894d */ /* 0x000fea0003800000 */
.L_x_134:
[----:B------:R-:W-:Y:S05]  /*85b0*/  BSYNC.RECONVERGENT B0 ;  /* 0x0000000000007941 */ /* 0x000fea0003800200 */
.L_x_131:
[----:B------:R-:W-:Y:S01]  /*85c0*/  ULEA UR4, UR56, UR50, 0x3 ;  /* 0x0000003238047291 */ /* 0x000fe2000f8e18ff */
[----:B------:R-:W-:-:S04]  /*85d0*/  DEPBAR.LE SB0, 0x0 ;  /* 0x000080000000791a */ /* 0x000fc80000000000 */
[----:B------:R-:W-:-:S04]  /*85e0*/  UIADD3 UR4, UPT, UPT, UR4, 0xa0, URZ ;  /* 0x000000a004047890 */ /* 0x000fc8000fffe0ff */
[----:B------:R-:W-:-:S09]  /*85f0*/  UPRMT UR4, UR45, 0x654, UR4 ;  /* 0x000006542d047896 */ /* 0x000fd20008000004 */
[----:B------:R-:W-:Y:S01]  /*8600*/  SYNCS.ARRIVE.TRANS64.RED.A1T0 RZ, [UR4], RZ ;  /* 0x000000ffffff79a7 */ /* 0x000fe20008100404 */
[----:B------:R-:W-:Y:S05]  /*8610*/  EXIT ;  /* 0x000000000000794d */ /* 0x000fea0003800000 */
.L_x_25:
[----:B------:R-:W-:Y:S07]  /*8620*/  MOV R2, UR17 ;  /* 0x0000001100027c02 */ /* 0x000fee0008000f00 */
.L_x_135:
[----:B-1----:R1:W2:Y:S02]  /*8630*/  SYNCS.PHASECHK.TRANS64.TRYWAIT P1, [R2+URZ+0x40], R5 ;  /* 0x00004005020075a7 */ /* 0x0022a400080211ff */
[----:B--2---:R-:W-:Y:S05]  /*8640*/  @!P1 NANOSLEEP.SYNCS 0x989680 ;  /* 0x009896800000995d */ /* 0x004fea0003900000 */
[----:B------:R-:W2:Y:S02]  /*8650*/  @!P1 SYNCS.PHASECHK.TRANS64 P1, [R2+URZ+0x40], R5 ;  /* 0x00004005020095a7 */ /* 0x000ea400080210ff */
[----:B--2---:R-:W-:Y:S05]  /*8660*/  @!P1 BRA `(.L_x_135) ;  /* 0xfffffffc00f09947 */ /* 0x004fea000383ffff */
[----:B------:R-:W-:Y:S05]  /*8670*/  BRA `(.L_x_24) ;  /* 0xffffff9000e07947 */ /* 0x000fea000383ffff */
.L_x_32:
[----:B------:R-:W-:Y:S07]  /*8680*/  MOV R2, UR25 ;  /* 0x0000001900027c02 */ /* 0x000fee0008000f00 */
.L_x_136:
[----:B-1----:R1:W2:Y:S02]  /*8690*/  SYNCS.PHASECHK.TRANS64.TRYWAIT P0, [R2+URZ+0x40], R5 ;  /* 0x00004005020075a7 */ /* 0x0022a400080011ff */
[----:B--2---:R-:W-:Y:S05]  /*86a0*/  @!P0 NANOSLEEP.SYNCS 0x989680 ;  /* 0x009896800000895d */ /* 0x004fea0003900000 */
[----:B------:R-:W2:Y:S02]  /*86b0*/  @!P0 SYNCS.PHASECHK.TRANS64 P0, [R2+URZ+0x40], R5 ;  /* 0x00004005020085a7 */ /* 0x000ea400080010ff */
[----:B--2---:R-:W-:Y:S05]  /*86c0*/  @!P0 BRA `(.L_x_136) ;  /* 0xfffffffc00f08947 */ /* 0x004fea000383ffff */
[----:B------:R-:W-:Y:S05]  /*86d0*/  BRA `(.L_x_31) ;  /* 0xffffff9800707947 */ /* 0x000fea000383ffff */
.L_x_37:
[----:B-1----:R-:W-:-:S07]  /*86e0*/  MOV R2, UR30 ;  /* 0x0000001e00027c02 */ /* 0x002fce0008000f00 */
.L_x_137:
[----:B-1----:R1:W2:Y:S02]  /*86f0*/  SYNCS.PHASECHK.TRANS64.TRYWAIT P0, [R2+URZ+0xd0], R3 ;  /* 0x0000d003020075a7 */ /* 0x0022a400080011ff */
[----:B--2---:R-:W-:Y:S05]  /*8700*/  @!P0 NANOSLEEP.SYNCS 0x989680 ;  /* 0x009896800000895d */ /* 0x004fea0003900000 */
[----:B------:R-:W2:Y:S02]  /*8710*/  @!P0 SYNCS.PHASECHK.TRANS64 P0, [R2+URZ+0xd0], R3 ;  /* 0x0000d003020085a7 */ /* 0x000ea400080010ff */
[----:B--2---:R-:W-:Y:S05]  /*8720*/  @!P0 BRA `(.L_x_137) ;  /* 0xfffffffc00f08947 */ /* 0x004fea000383ffff */
[----:B------:R-:W-:Y:S05]  /*8730*/  BRA `(.L_x_138) ;  /* 0xffffff9c00607947 */ /* 0x000fea000383ffff */
.L_x_41:
[----:B------:R-:W-:-:S07]  /*8740*/  MOV R0, UR4 ;  /* 0x0000000400007c02 */ /* 0x000fce0008000f00 */
.L_x_139:
[----:B-1----:R1:W2:Y:S02]  /*8750*/  SYNCS.PHASECHK.TRANS64.TRYWAIT P0, [R0+URZ], R3 ;  /* 0x00000003000075a7 */ /* 0x0022a400080011ff */
[----:B--2---:R-:W-:Y:S05]  /*8760*/  @!P0 NANOSLEEP.SYNCS 0x989680 ;  /* 0x009896800000895d */ /* 0x004fea0003900000 */
[----:B------:R-:W2:Y:S02]  /*8770*/  @!P0 SYNCS.PHASECHK.TRANS64 P0, [R0+URZ], R3 ;  /* 0x00000003000085a7 */ /* 0x000ea400080010ff */
[----:B--2---:R-:W-:Y:S05]  /*8780*/  @!P0 BRA `(.L_x_139) ;  /* 0xfffffffc00f08947 */ /* 0x004fea000383ffff */
[----:B------:R-:W-:Y:S05]  /*8790*/  BRA `(.L_x_140) ;  /* 0xffffffa000b47947 */ /* 0x000fea000383ffff */
.L_x_42:
[----:B------:R-:W-:-:S07]  /*87a0*/  MOV R0, UR4 ;  /* 0x0000000400007c02 */ /* 0x000fce0008000f00 */
.L_x_141:
[----:B-1----:R1:W2:Y:S02]  /*87b0*/  SYNCS.PHASECHK.TRANS64.TRYWAIT P0, [R0+URZ], R3 ;  /* 0x00000003000075a7 */ /* 0x0022a400080011ff */
[----:B--2---:R-:W-:Y:S05]  /*87c0*/  @!P0 NANOSLEEP.SYNCS 0x989680 ;  /* 0x009896800000895d */ /* 0x004fea0003900000 */
[----:B------:R-:W2:Y:S02]  /*87d0*/  @!P0 SYNCS.PHASECHK.TRANS64 P0, [R0+URZ], R3 ;  /* 0x00000003000085a7 */ /* 0x000ea400080010ff */
[----:B--2---:R-:W-:Y:S05]  /*87e0*/  @!P0 BRA `(.L_x_141) ;  /* 0xfffffffc00f08947 */ /* 0x004fea000383ffff */
[----:B------:R-:W-:Y:S05]  /*87f0*/  BRA `(.L_x_142) ;  /* 0xffffffa000c07947 */ /* 0x000fea000383ffff */
.L_x_43:
[----:B------:R-:W-:-:S07]  /*8800*/  MOV R0, UR4 ;  /* 0x0000000400007c02 */ /* 0x000fce0008000f00 */
.L_x_143:
[----:B-1----:R1:W2:Y:S02]  /*8810*/  SYNCS.PHASECHK.TRANS64.TRYWAIT P0, [R0+URZ], R3 ;  /* 0x00000003000075a7 */ /* 0x0022a400080011ff */
[----:B--2---:R-:W-:Y:S05]  /*8820*/  @!P0 NANOSLEEP.SYNCS 0x989680 ;  /* 0x009896800000895d */ /* 0x004fea0003900000 */
[----:B------:R-:W2:Y:S02]  /*8830*/  @!P0 SYNCS.PHASECHK.TRANS64 P0, [R0+URZ], R3 ;  /* 0x00000003000085a7 */ /* 0x000ea400080010ff */
[----:B--2---:R-:W-:Y:S05]  /*8840*/  @!P0 BRA `(.L_x_143) ;  /* 0xfffffffc00f08947 */ /* 0x004fea000383ffff */
[----:B------:R-:W-:Y:S05]  /*8850*/  BRA `(.L_x_144) ;  /* 0xffffffa000cc7947 */ /* 0x000fea000383ffff */
.L_x_44:
[----:B------:R-:W-:-:S07]  /*8860*/  MOV R0, UR4 ;  /* 0x0000000400007c02 */ /* 0x000fce0008000f00 */
.L_x_145:
[----:B-1----:R1:W2:Y:S02]  /*8870*/  SYNCS.PHASECHK.TRANS64.TRYWAIT P0, [R0+URZ], R3 ;  /* 0x00000003000075a7 */ /* 0x0022a400080011ff */
[----:B--2---:R-:W-:Y:S05]  /*8880*/  @!P0 NANOSLEEP.SYNCS 0x989680 ;  /* 0x009896800000895d */ /* 0x004fea0003900000 */
[----:B------:R-:W2:Y:S02]  /*8890*/  @!P0 SYNCS.PHASECHK.TRANS64 P0, [R0+URZ], R3 ;  /* 0x00000003000085a7 */ /* 0x000ea400080010ff */
[----:B--2---:R-:W-:Y:S05]  /*88a0*/  @!P0 BRA `(.L_x_145) ;  /* 0xfffffffc00f08947 */ /* 0x004fea000383ffff */
[----:B------:R-:W-:Y:S05]  /*88b0*/  BRA `(.L_x_146) ;  /* 0xffffffa000d87947 */ /* 0x000fea000383ffff */
.L_x_45:
[----:B------:R-:W-:-:S07]  /*88c0*/  MOV R0, UR4 ;  /* 0x0000000400007c02 */ /* 0x000fce0008000f00 */
.L_x_147:
[----:B-1----:R1:W2:Y:S02]  /*88d0*/  SYNCS.PHASECHK.TRANS64.TRYWAIT P0, [R0+URZ], R3 ;  /* 0x00000003000075a7 */ /* 0x0022a400080011ff */
[----:B--2---:R-:W-:Y:S05]  /*88e0*/  @!P0 NANOSLEEP.SYNCS 0x989680 ;  /* 0x009896800000895d */ /* 0x004fea0003900000 */
[----:B------:R-:W2:Y:S02]  /*88f0*/  @!P0 SYNCS.PHASECHK.TRANS64 P0, [R0+URZ], R3 ;  /* 0x00000003000085a7 */ /* 0x000ea400080010ff */
[----:B--2---:R-:W-:Y:S05]  /*8900*/  @!P0 BRA `(.L_x_147) ;  /* 0xfffffffc00f08947 */ /* 0x004fea000383ffff */
[----:B------:R-:W-:Y:S05]  /*8910*/  BRA `(.L_x_148) ;  /* 0xffffffa000e47947 */ /* 0x000fea000383ffff */
.L_x_46:
[----:B------:R-:W-:-:S07]  /*8920*/  MOV R0, UR4 ;  /* 0x0000000400007c02 */ /* 0x000fce0008000f00 */
.L_x_149:
[----:B-1----:R1:W2:Y:S02]  /*8930*/  SYNCS.PHASECHK.TRANS64.TRYWAIT P0, [R0+URZ], R3 ;  /* 0x00000003000075a7 */ /* 0x0022a400080011ff */
[----:B--2---:R-:W-:Y:S05]  /*8940*/  @!P0 NANOSLEEP.SYNCS 0x989680 ;  /* 0x009896800000895d */ /* 0x004fea0003900000 */
[----:B------:R-:W2:Y:S02]  /*8950*/  @!P0 SYNCS.PHASECHK.TRANS64 P0, [R0+URZ], R3 ;  /* 0x00000003000085a7 */ /* 0x000ea400080010ff */
[----:B--2---:R-:W-:Y:S05]  /*8960*/  @!P0 BRA `(.L_x_149) ;  /* 0xfffffffc00f08947 */ /* 0x004fea000383ffff */
[----:B------:R-:W-:Y:S05]  /*8970*/  BRA `(.L_x_150) ;  /* 0xffffffa000f07947 */ /* 0x000fea000383ffff */
.L_x_47:
[----:B------:R-:W-:-:S07]  /*8980*/  MOV R0, UR4 ;  /* 0x0000000400007c02 */ /* 0x000fce0008000f00 */
.L_x_151:
[----:B-1----:R1:W2:Y:S02]  /*8990*/  SYNCS.PHASECHK.TRANS64.TRYWAIT P0, [R0+URZ], R3 ;  /* 0x00000003000075a7 */ /* 0x0022a400080011ff */
[----:B--2---:R-:W-:Y:S05]  /*89a0*/  @!P0 NANOSLEEP.SYNCS 0x989680 ;  /* 0x009896800000895d */ /* 0x004fea0003900000 */
[----:B------:R-:W2:Y:S02]  /*89b0*/  @!P0 SYNCS.PHASECHK.TRANS64 P0, [R0+URZ], R3 ;  /* 0x00000003000085a7 */ /* 0x000ea400080010ff */
[----:B--2---:R-:W-:Y:S05]  /*89c0*/  @!P0 BRA `(.L_x_151) ;  /* 0xfffffffc00f08947 */ /* 0x004fea000383ffff */
[----:B------:R-:W-:Y:S05]  /*89d0*/  BRA `(.L_x_152) ;  /* 0xffffffa000fc7947 */ /* 0x000fea000383ffff */
.L_x_50:
[----:B------:R-:W-:-:S07]  /*89e0*/  MOV R4, UR45 ;  /* 0x0000002d00047c02 */ /* 0x000fce0008000f00 */
.L_x_153:
[----:B--2---:R2:W3:Y:S02]  /*89f0*/  SYNCS.PHASECHK.TRANS64.TRYWAIT P1, [R4+URZ+0xd8], R7 ;  /* 0x0000d807040075a7 */ /* 0x0044e400080211ff */
[----:B---3--:R-:W-:Y:S05]  /*8a00*/  @!P1 NANOSLEEP.SYNCS 0x989680 ;  /* 0x009896800000995d */ /* 0x008fea0003900000 */
[----:B------:R-:W3:Y:S02]  /*8a10*/  @!P1 SYNCS.PHASECHK.TRANS64 P1, [R4+URZ+0xd8], R7 ;  /* 0x0000d807040095a7 */ /* 0x000ee400080210ff */
[----:B---3--:R-:W-:Y:S05]  /*8a20*/  @!P1 BRA `(.L_x_153) ;  /* 0xfffffffc00f09947 */ /* 0x008fea000383ffff */
[----:B------:R-:W-:Y:S05]  /*8a30*/  BRA `(.L_x_154) ;  /* 0xffffffa400607947 */ /* 0x000fea000383ffff */
.L_x_51:
[----:B--2---:R-:W-:-:S07]  /*8a40*/  MOV R4, UR45 ;  /* 0x0000002d00047c02 */ /* 0x004fce0008000f00 */
.L_x_155:
[----:B--2---:R2:W3:Y:S02]  /*8a50*/  SYNCS.PHASECHK.TRANS64.TRYWAIT P1, [R4+URZ+0xd0], R5 ;  /* 0x0000d005040075a7 */ /* 0x0044e400080211ff */
[----:B---3--:R-:W-:Y:S05]  /*8a60*/  @!P1 NANOSLEEP.SYNCS 0x989680 ;  /* 0x009896800000995d */ /* 0x008fea0003900000 */
[----:B------:R-:W3:Y:S02]  /*8a70*/  @!P1 SYNCS.PHASECHK.TRANS64 P1, [R4+URZ+0xd0], R5 ;  /* 0x0000d005040095a7 */ /* 0x000ee400080210ff */
[----:B---3--:R-:W-:Y:S05]  /*8a80*/  @!P1 BRA `(.L_x_155) ;  /* 0xfffffffc00f09947 */ /* 0x008fea000383ffff */
[----:B------:R-:W-:Y:S05]  /*8a90*/  BRA `(.L_x_156) ;  /* 0xffffffa400687947 */ /* 0x000fea000383ffff */
.L_x_59:
[----:B------:R-:W-:-:S07]  /*8aa0*/  MOV R0, UR6 ;  /* 0x0000000600007c02 */ /* 0x000fce0008000f00 */
.L_x_157:
[----:B--2---:R2:W3:Y:S02]  /*8ab0*/  SYNCS.PHASECHK.TRANS64.TRYWAIT P0, [R0+URZ+0xd0], R5 ;  /* 0x0000d005000075a7 */ /* 0x0044e400080011ff */
[----:B---3--:R-:W-:Y:S05]  /*8ac0*/  @!P0 NANOSLEEP.SYNCS 0x989680 ;  /* 0x009896800000895d */ /* 0x008fea0003900000 */
[----:B------:R-:W3:Y:S02]  /*8ad0*/  @!P0 SYNCS.PHASECHK.TRANS64 P0, [R0+URZ+0xd0], R5 ;  /* 0x0000d005000085a7 */ /* 0x000ee400080010ff */
[----:B---3--:R-:W-:Y:S05]  /*8ae0*/  @!P0 BRA `(.L_x_157) ;  /* 0xfffffffc00f08947 */ /* 0x008fea000383ffff */
[----:B------:R-:W-:Y:S05]  /*8af0*/  BRA `(.L_x_158) ;  /* 0xffffffa800f47947 */ /* 0x000fea000383ffff */
.L_x_60:
[----:B------:R-:W-:-:S07]  /*8b00*/  MOV R5, UR8 ;  /* 0x0000000800057c02 */ /* 0x000fce0008000f00 */
.L_x_159:
[----:B--2---:R2:W3:Y:S02]  /*8b10*/  SYNCS.PHASECHK.TRANS64.TRYWAIT P0, [R5+URZ+0xf0], R0 ;  /* 0x0000f000050075a7 */ /* 0x0044e400080011ff */
[----:B---3--:R-:W-:Y:S05]  /*8b20*/  @!P0 NANOSLEEP.SYNCS 0x989680 ;  /* 0x009896800000895d */ /* 0x008fea0003900000 */
[----:B------:R-:W3:Y:S02]  /*8b30*/  @!P0 SYNCS.PHASECHK.TRANS64 P0, [R5+URZ+0xf0], R0 ;  /* 0x0000f000050085a7 */ /* 0x000ee400080010ff */
[----:B---3--:R-:W-:Y:S05]  /*8b40*/  @!P0 BRA `(.L_x_159) ;  /* 0xfffffffc00f08947 */ /* 0x008fea000383ffff */
[----:B------:R-:W-:Y:S05]  /*8b50*/  BRA `(.L_x_160) ;  /* 0xffffffac00107947 */ /* 0x000fea000383ffff */
.L_x_63:
[----:B--2---:R-:W-:Y:S07]  /*8b60*/  MOV R0, UR7 ;  /* 0x0000000700007c02 */ /* 0x004fee0008000f00 */
.L_x_161:
[----:B--2---:R2:W3:Y:S02]  /*8b70*/  SYNCS.PHASECHK.TRANS64.TRYWAIT P0, [R0+URZ], R5 ;  /* 0x00000005000075a7 */ /* 0x0044e400080011ff */
[----:B---3--:R-:W-:Y:S05]  /*8b80*/  @!P0 NANOSLEEP.SYNCS 0x989680 ;  /* 0x009896800000895d */ /* 0x008fea0003900000 */
[----:B------:R-:W3:Y:S02]  /*8b90*/  @!P0 SYNCS.PHASECHK.TRANS64 P0, [R0+URZ], R5 ;  /* 0x00000005000085a7 */ /* 0x000ee400080010ff */
[----:B---3--:R-:W-:Y:S05]  /*8ba0*/  @!P0 BRA `(.L_x_161) ;  /* 0xfffffffc00f08947 */ /* 0x008fea000383ffff */
[----:B------:R-:W-:Y:S05]  /*8bb0*/  BRA `(.L_x_62) ;  /* 0xffffffac00347947 */ /* 0x000fea000383ffff */
.L_x_66:
[----:B------:R-:W-:-:S07]  /*8bc0*/  MOV R0, UR5 ;  /* 0x0000000500007c02 */ /* 0x000fce0008000f00 */
.L_x_162:
[----:B-1----:R1:W2:Y:S02]  /*8bd0*/  SYNCS.PHASECHK.TRANS64.TRYWAIT P0, [R0+URZ], R3 ;  /* 0x00000003000075a7 */ /* 0x0022a400080011ff */
[----:B--2---:R-:W-:Y:S05]  /*8be0*/  @!P0 NANOSLEEP.SYNCS 0x989680 ;  /* 0x009896800000895d */ /* 0x004fea0003900000 */
[----:B------:R-:W2:Y:S02]  /*8bf0*/  @!P0 SYNCS.PHASECHK.TRANS64 P0, [R0+URZ], R3 ;  /* 0x00000003000085a7 */ /* 0x000ea400080010ff */
[----:B--2---:R-:W-:Y:S05]  /*8c00*/  @!P0 BRA `(.L_x_162) ;  /* 0xfffffffc00f08947 */ /* 0x004fea000383ffff */
[----:B------:R-:W-:Y:S05]  /*8c10*/  BRA `(.L_x_163) ;  /* 0xffffffb000287947 */ /* 0x000fea000383ffff */
.L_x_67:
[----:B------:R-:W-:-:S07]  /*8c20*/  MOV R0, UR7 ;  /* 0x0000000700007c02 */ /* 0x000fce0008000f00 */
.L_x_164:
[----:B-1----:R1:W2:Y:S02]  /*8c30*/  SYNCS.PHASECHK.TRANS64.TRYWAIT P0, [R0+URZ], R3 ;  /* 0x00000003000075a7 */ /* 0x0022a400080011ff */
[----:B--2---:R-:W-:Y:S05]  /*8c40*/  @!P0 NANOSLEEP.SYNCS 0x989680 ;  /* 0x009896800000895d */ /* 0x004fea0003900000 */
[----:B------:R-:W2:Y:S02]  /*8c50*/  @!P0 SYNCS.PHASECHK.TRANS64 P0, [R0+URZ], R3 ;  /* 0x00000003000085a7 */ /* 0x000ea400080010ff */
[----:B--2---:R-:W-:Y:S05]  /*8c60*/  @!P0 BRA `(.L_x_164) ;  /* 0xfffffffc00f08947 */ /* 0x004fea000383ffff */
[----:B------:R-:W-:Y:S05]  /*8c70*/  BRA `(.L_x_165) ;  /* 0xffffffb000347947 */ /* 0x000fea000383ffff */
.L_x_72:
[----:B------:R-:W-:Y:S07]  /*8c80*/  MOV R0, UR15 ;  /* 0x0000000f00007c02 */ /* 0x000fee0008000f00 */
.L_x_166:
[----:B--2---:R2:W3:Y:S02]  /*8c90*/  SYNCS.PHASECHK.TRANS64.TRYWAIT P0, [R0+URZ+0xd0], R3 ;  /* 0x0000d003000075a7 */ /* 0x0044e400080011ff */
[----:B---3--:R-:W-:Y:S05]  /*8ca0*/  @!P0 NANOSLEEP.SYNCS 0x989680 ;  /* 0x009896800000895d */ /* 0x008fea0003900000 */
[----:B------:R-:W3:Y:S02]  /*8cb0*/  @!P0 SYNCS.PHASECHK.TRANS64 P0, [R0+URZ+0xd0], R3 ;  /* 0x0000d003000085a7 */ /* 0x000ee400080010ff */
[----:B---3--:R-:W-:Y:S05]  /*8cc0*/  @!P0 BRA `(.L_x_166) ;  /* 0xfffffffc00f08947 */ /* 0x008fea000383ffff */
[----:B------:R-:W-:Y:S05]  /*8cd0*/  BRA `(.L_x_167) ;  /* 0xffffffb400687947 */ /* 0x000fea000383ffff */
.L_x_75:
[----:B------:R-:W-:Y:S07]  /*8ce0*/  MOV R0, UR15 ;  /* 0x0000000f00007c02 */ /* 0x000fee0008000f00 */
.L_x_168:
[----:B--2---:R2:W3:Y:S02]  /*8cf0*/  SYNCS.PHASECHK.TRANS64.TRYWAIT P0, [R0+URZ+0xc8], R3 ;  /* 0x0000c803000075a7 */ /* 0x0044e400080011ff */
[----:B---3--:R-:W-:Y:S05]  /*8d00*/  @!P0 NANOSLEEP.SYNCS 0x989680 ;  /* 0x009896800000895d */ /* 0x008fea0003900000 */
[----:B------:R-:W3:Y:S02]  /*8d10*/  @!P0 SYNCS.PHASECHK.TRANS64 P0, [R0+URZ+0xc8], R3 ;  /* 0x0000c803000085a7 */ /* 0x000ee400080010ff */
[----:B---3--:R-:W-:Y:S05]  /*8d20*/  @!P0 BRA `(.L_x_168) ;  /* 0xfffffffc00f08947 */ /* 0x008fea000383ffff */
[----:B------:R-:W-:Y:S05]  /*8d30*/  BRA `(.L_x_74) ;  /* 0xffffffb800407947 */ /* 0x000fea000383ffff */
.L_x_78:
[----:B------:R-:W-:Y:S07]  /*8d40*/  MOV R3, UR15 ;  /* 0x0000000f00037c02 */ /* 0x000fee0008000f00 */
.L_x_169:
[----:B-1----:R1:W2:Y:S02]  /*8d50*/  SYNCS.PHASECHK.TRANS64.TRYWAIT P0, [R3+URZ+0xa0], R12 ;  /* 0x0000a00c030075a7 */ /* 0x0022a400080011ff */
[----:B--2---:R-:W-:Y:S05]  /*8d60*/  @!P0 NANOSLEEP.SYNCS 0x989680 ;  /* 0x009896800000895d */ /* 0x004fea0003900000 */
[----:B------:R-:W2:Y:S02]  /*8d70*/  @!P0 SYNCS.PHASECHK.TRANS64 P0, [R3+URZ+0xa0], R12 ;  /* 0x0000a00c030085a7 */ /* 0x000ea400080010ff */
[----:B--2---:R-:W-:Y:S05]  /*8d80*/  @!P0 BRA `(.L_x_169) ;  /* 0xfffffffc00f08947 */ /* 0x004fea000383ffff */
[----:B------:R-:W-:Y:S05]  /*8d90*/  BRA `(.L_x_170) ;  /* 0xffffffb800f87947 */ /* 0x000fea000383ffff */
.L_x_79:
[----:B-1----:R-:W-:Y:S07]  /*8da0*/  MOV R3, UR15 ;  /* 0x0000000f00037c02 */ /* 0x002fee0008000f00 */
.L_x_171:
[----:B-1----:R1:W2:Y:S02]  /*8db0*/  SYNCS.PHASECHK.TRANS64.TRYWAIT P0, [R3+URZ+0xa8], R12 ;  /* 0x0000a80c030075a7 */ /* 0x0022a400080011ff */
[----:B--2---:R-:W-:Y:S05]  /*8dc0*/  @!P0 NANOSLEEP.SYNCS 0x989680 ;  /* 0x009896800000895d */ /* 0x004fea0003900000 */
[----:B------:R-:W2:Y:S02]  /*8dd0*/  @!P0 SYNCS.PHASECHK.TRANS64 P0, [R3+URZ+0xa8], R12 ;  /* 0x0000a80c030085a7 */ /* 0x000ea400080010ff */
[----:B--2---:R-:W-:Y:S05]  /*8de0*/  @!P0 BRA `(.L_x_171) ;  /* 0xfffffffc00f08947 */ /* 0x004fea000383ffff */
[----:B------:R-:W-:Y:S05]  /*8df0*/  BRA `(.L_x_172) ;  /* 0xffffffbc00307947 */ /* 0x000fea000383ffff */
.L_x_80:
[----:B-1----:R-:W-:Y:S07]  /*8e00*/  MOV R3, UR15 ;  /* 0x0000000f00037c02 */ /* 0x002fee0008000f00 */
.L_x_173:
[----:B-1----:R1:W2:Y:S02]  /*8e10*/  SYNCS.PHASECHK.TRANS64.TRYWAIT P0, [R3+URZ+0xb0], R12 ;  /* 0x0000b00c030075a7 */ /* 0x0022a400080011ff */
[----:B--2---:R-:W-:Y:S05]  /*8e20*/  @!P0 NANOSLEEP.SYNCS 0x989680 ;  /* 0x009896800000895d */ /* 0x004fea0003900000 */
[----:B------:R-:W2:Y:S02]  /*8e30*/  @!P0 SYNCS.PHASECHK.TRANS64 P0, [R3+URZ+0xb0], R12 ;  /* 0x0000b00c030085a7 */ /* 0x000ea400080010ff */
[----:B--2---:R-:W-:Y:S05]  /*8e40*/  @!P0 BRA `(.L_x_173) ;  /* 0xfffffffc00f08947 */ /* 0x004fea000383ffff */
[----:B------:R-:W-:Y:S05]  /*8e50*/  BRA `(.L_x_174) ;  /* 0xffffffbc00787947 */ /* 0x000fea000383ffff */
.L_x_81:
[----:B------:R-:W-:Y:S07]  /*8e60*/  MOV R3, UR15 ;  /* 0x0000000f00037c02 */ /* 0x000fee0008000f00 */
.L_x_175:
[----:B-1----:R1:W2:Y:S02]  /*8e70*/  SYNCS.PHASECHK.TRANS64.TRYWAIT P0, [R3+URZ+0xb8], R12 ;  /* 0x0000b80c030075a7 */ /* 0x0022a400080011ff */
[----:B--2---:R-:W-:Y:S05]  /*8e80*/  @!P0 NANOSLEEP.SYNCS 0x989680 ;  /* 0x009896800000895d */ /* 0x004fea0003900000 */
[----:B------:R-:W2:Y:S02]  /*8e90*/  @!P0 SYNCS.PHASECHK.TRANS64 P0, [R3+URZ+0xb8], R12 ;  /* 0x0000b80c030085a7 */ /* 0x000ea400080010ff */
[----:B--2---:R-:W-:Y:S05]  /*8ea0*/  @!P0 BRA `(.L_x_175) ;  /* 0xfffffffc00f08947 */ /* 0x004fea000383ffff */
[----:B------:R-:W-:Y:S05]  /*8eb0*/  BRA `(.L_x_176) ;  /* 0xffffffc000007947 */ /* 0x000fea000383ffff */
.L_x_83:
[----:B------:R-:W-:-:S07]  /*8ec0*/  MOV R0, UR15 ;  /* 0x0000000f00007c02 */ /* 0x000fce0008000f00 */
.L_x_177:
[----:B-1----:R1:W3:Y:S02]  /*8ed0*/  SYNCS.PHASECHK.TRANS64.TRYWAIT P0, [R0+URZ+0xa0], R3 ;  /* 0x0000a003000075a7 */ /* 0x0022e400080011ff */
[----:B---3--:R-:W-:Y:S05]  /*8ee0*/  @!P0 NANOSLEEP.SYNCS 0x989680 ;  /* 0x009896800000895d */ /* 0x008fea0003900000 */
[----:B------:R-:W3:Y:S02]  /*8ef0*/  @!P0 SYNCS.PHASECHK.TRANS64 P0, [R0+URZ+0xa0], R3 ;  /* 0x0000a003000085a7 */ /* 0x000ee400080010ff */
[----:B---3--:R-:W-:Y:S05]  /*8f00*/  @!P0 BRA `(.L_x_177) ;  /* 0xfffffffc00f08947 */ /* 0x008fea000383ffff */
[----:B------:R-:W-:Y:S05]  /*8f10*/  BRA `(.L_x_178) ;  /* 0xffffffc000647947 */ /* 0x000fea000383ffff */
.L_x_84:
[----:B-1----:R-:W-:-:S07]  /*8f20*/  MOV R0, UR15 ;  /* 0x0000000f00007c02 */ /* 0x002fce0008000f00 */
.L_x_179:
[----:B-1----:R1:W3:Y:S02]  /*8f30*/  SYNCS.PHASECHK.TRANS64.TRYWAIT P0, [R0+URZ+0xa8], R3 ;  /* 0x0000a803000075a7 */ /* 0x0022e400080011ff */
[----:B---3--:R-:W-:Y:S05]  /*8f40*/  @!P0 NANOSLEEP.SYNCS 0x989680 ;  /* 0x009896800000895d */ /* 0x008fea0003900000 */
[----:B------:R-:W3:Y:S02]  /*8f50*/  @!P0 SYNCS.PHASECHK.TRANS64 P0, [R0+URZ+0xa8], R3 ;  /* 0x0000a803000085a7 */ /* 0x000ee400080010ff */
[----:B---3--:R-:W-:Y:S05]  /*8f60*/  @!P0 BRA `(.L_x_179) ;  /* 0xfffffffc00f08947 */ /* 0x008fea000383ffff */
[----:B------:R-:W-:Y:S05]  /*8f70*/  BRA `(.L_x_180) ;  /* 0xffffffc000547947 */ /* 0x000fea000383ffff */
.L_x_85:
[----:B-1----:R-:W-:-:S07]  /*8f80*/  MOV R0, UR15 ;  /* 0x0000000f00007c02 */ /* 0x002fce0008000f00 */
.L_x_181:
[----:B-1----:R1:W3:Y:S02]  /*8f90*/  SYNCS.PHASECHK.TRANS64.TRYWAIT P0, [R0+URZ+0xb0], R3 ;  /* 0x0000b003000075a7 */ /* 0x0022e400080011ff */
[----:B---3--:R-:W-:Y:S05]  /*8fa0*/  @!P0 NANOSLEEP.SYNCS 0x989680 ;  /* 0x009896800000895d */ /* 0x008fea0003900000 */
[----:B------:R-:W3:Y:S02]  /*8fb0*/  @!P0 SYNCS.PHASECHK.TRANS64 P0, [R0+URZ+0xb0], R3 ;  /* 0x0000b003000085a7 */ /* 0x000ee400080010ff */
[----:B---3--:R-:W-:Y:S05]  /*8fc0*/  @!P0 BRA `(.L_x_181) ;  /* 0xfffffffc00f08947 */ /* 0x008fea000383ffff */
[----:B------:R-:W-:Y:S05]  /*8fd0*/  BRA `(.L_x_182) ;  /* 0xffffffc000447947 */ /* 0x000fea000383ffff */
.L_x_87:
[----:B------:R-:W-:Y:S07]  /*8fe0*/  MOV R0, UR50 ;  /* 0x0000003200007c02 */ /* 0x000fee0008000f00 */
.L_x_183:
[----:B-1----:R1:W2:Y:S02]  /*8ff0*/  SYNCS.PHASECHK.TRANS64.TRYWAIT P0, [R0+URZ+0xd0], R3 ;  /* 0x0000d003000075a7 */ /* 0x0022a400080011ff */
[----:B--2---:R-:W-:Y:S05]  /*9000*/  @!P0 NANOSLEEP.SYNCS 0x989680 ;  /* 0x009896800000895d */ /* 0x004fea0003900000 */
[----:B------:R-:W2:Y:S02]  /*9010*/  @!P0 SYNCS.PHASECHK.TRANS64 P0, [R0+URZ+0xd0], R3 ;  /* 0x0000d003000085a7 */ /* 0x000ea400080010ff */
[----:B--2---:R-:W-:Y:S05]  /*9020*/  @!P0 BRA `(.L_x_183) ;  /* 0xfffffffc00f08947 */ /* 0x004fea000383ffff */
[----:B------:R-:W-:Y:S05]  /*9030*/  BRA `(.L_x_184) ;  /* 0xffffffc400207947 */ /* 0x000fea000383ffff */
.L_x_98:
[----:B-1----:R-:W-:Y:S04]  /*9040*/  MOV R2, UR50 ;  /* 0x0000003200027c02 */ /* 0x002fe80008000f00 */
[----:B------:R1:W3:Y:S03]  /*9050*/  SYNCS.PHASECHK.TRANS64.TRYWAIT P1, [R2+URZ+0x80], R3 ;  /* 0x00008003020075a7 */ /* 0x0002e600080211ff */
[----:B---3--:R-:W-:Y:S05]  /*9060*/  @!P1 NANOSLEEP.SYNCS 0x989680 ;  /* 0x009896800000995d */ /* 0x008fea0003900000 */
[----:B------:R-:W3:Y:S02]  /*9070*/  @!P1 SYNCS.PHASECHK.TRANS64 P1, [R2+URZ+0x80], R3 ;  /* 0x00008003020095a7 */ /* 0x000ee400080210ff */
[----:B---3--:R-:W-:Y:S05]  /*9080*/  @!P1 BRA `(.L_x_98) ;  /* 0xfffffffc00ec9947 */ /* 0x008fea000383ffff */
[----:B------:R-:W-:Y:S05]  /*9090*/  BRA `(.L_x_97) ;  /* 0xffffffd000487947 */ /* 0x000fea000383ffff */
.L_x_100:
[----:B-1----:R1:W4:Y:S02]  /*90a0*/  SYNCS.PHASECHK.TRANS64.TRYWAIT P0, [R83+URZ+0xe0], R0 ;  /* 0x0000e000530075a7 */ /* 0x00232400080011ff */
[----:B----4-:R-:W-:Y:S05]  /*90b0*/  @!P0 NANOSLEEP.SYNCS 0x989680 ;  /* 0x009896800000895d */ /* 0x010fea0003900000 */
[----:B------:R-:W4:Y:S02]  /*90c0*/  @!P0 SYNCS.PHASECHK.TRANS64 P0, [R83+URZ+0xe0], R0 ;  /* 0x0000e000530085a7 */ /* 0x000f2400080010ff */
[----:B----4-:R-:W-:Y:S05]  /*90d0*/  @!P0 BRA `(.L_x_100) ;  /* 0xfffffffc00f08947 */ /* 0x010fea000383ffff */
[----:B------:R-:W-:Y:S05]  /*90e0*/  BRA `(.L_x_99) ;  /* 0xffffffd0006c7947 */ /* 0x000fea000383ffff */
.L_x_109:
[----:B--2---:R2:W4:Y:S02]  /*90f0*/  SYNCS.PHASECHK.TRANS64.TRYWAIT P0, [R4+URZ+0x80], R3 ;  /* 0x00008003040075a7 */ /* 0x00452400080011ff */
[----:B----4-:R-:W-:Y:S05]  /*9100*/  @!P0 NANOSLEEP.SYNCS 0x989680 ;  /* 0x009896800000895d */ /* 0x010fea0003900000 */
[----:B------:R-:W4:Y:S02]  /*9110*/  @!P0 SYNCS.PHASECHK.TRANS64 P0, [R4+URZ+0x80], R3 ;  /* 0x00008003040085a7 */ /* 0x000f2400080010ff */
[----:B----4-:R-:W-:Y:S05]  /*9120*/  @!P0 BRA `(.L_x_109) ;  /* 0xfffffffc00f08947 */ /* 0x010fea000383ffff */
[----:B------:R-:W-:Y:S05]  /*9130*/  BRA `(.L_x_108) ;  /* 0xffffffd800607947 */ /* 0x000fea000383ffff */
.L_x_117:
[----:B-1----:R1:W4:Y:S02]  /*9140*/  SYNCS.PHASECHK.TRANS64.TRYWAIT P0, [R16+URZ+0x80], R3 ;  /* 0x00008003100075a7 */ /* 0x00232400080011ff */
[----:B----4-:R-:W-:Y:S05]  /*9150*/  @!P0 NANOSLEEP.SYNCS 0x989680 ;  /* 0x009896800000895d */ /* 0x010fea0003900000 */
[----:B------:R-:W4:Y:S02]  /*9160*/  @!P0 SYNCS.PHASECHK.TRANS64 P0, [R16+URZ+0x80], R3 ;  /* 0x00008003100085a7 */ /* 0x000f2400080010ff */
[----:B----4-:R-:W-:Y:S05]  /*9170*/  @!P0 BRA `(.L_x_117) ;  /* 0xfffffffc00f08947 */ /* 0x010fea000383ffff */
[----:B------:R-:W-:Y:S05]  /*9180*/  BRA `(.L_x_116) ;  /* 0xffffffe000707947 */ /* 0x000fea000383ffff */
.L_x_125:
[----:B--2---:R2:W4:Y:S02]  /*9190*/  SYNCS.PHASECHK.TRANS64.TRYWAIT P0, [R17+URZ+0x80], R0 ;  /* 0x00008000110075a7 */ /* 0x00452400080011ff */
[----:B----4-:R-:W-:Y:S05]  /*91a0*/  @!P0 NANOSLEEP.SYNCS 0x989680 ;  /* 0x009896800000895d */ /* 0x010fea0003900000 */
[----:B------:R-:W4:Y:S02]  /*91b0*/  @!P0 SYNCS.PHASECHK.TRANS64 P0, [R17+URZ+0x80], R0 ;  /* 0x00008000110085a7 */ /* 0x000f2400080010ff */
[----:B----4-:R-:W-:Y:S05]  /*91c0*/  @!P0 BRA `(.L_x_125) ;  /* 0xfffffffc00f08947 */ /* 0x010fea000383ffff */
[----:B------:R-:W-:Y:S05]  /*91d0*/  BRA `(.L_x_124) ;  /* 0xffffffe8007c7947 */ /* 0x000fea000383ffff */
        .weak           $__internal_0_$__cuda_sm10x_tcgen05_guardrail_trap_col_being_dealloced_not_returned_by_alloc
        .type           $__internal_0_$__cuda_sm10x_tcgen05_guardrail_trap_col_being_dealloced_not_returned_by_alloc,@function
        .size           $__internal_0_$__cuda_sm10x_tcgen05_guardrail_trap_col_being_dealloced_not_returned_by_alloc,($__internal_1_$__cuda_sm10x_tcgen05_guardrail_trap_phase_invalid_during_alloc - $__internal_0_$__cuda_sm10x_tcgen05_guardrail_trap_col_being_dealloced_not_returned_by_alloc)
$__internal_0_$__cuda_sm10x_tcgen05_guardrail_trap_col_being_dealloced_not_returned_by_alloc:
[----:B------:R-:W-:Y:S05]  /*91e0*/  BPT.TRAP 0x1 ;  /* 0x000000040000795c */ /* 0x000fea0000300000 */
[----:B------:R-:W-:-:S04]  /*91f0*/  HFMA2 R3, -RZ, RZ, 0, 0 ;  /* 0x00000000ff037431 */ /* 0x000fc800000001ff */
[----:B------:R-:W-:Y:S05]  /*9200*/  RET.REL.NODEC R2 `(_ZN7cutlass13device_kernelINS_4conv6kernel13ConvUniversalINS1_16ConvProblemShapeILNS1_8OperatorE1ELi2EEENS1_10collective14CollectiveConvINS1_47MainloopSm100TmaUmmaWarpSpecializedImplicitGemmILS5_1ELi8ELi2ELi1ELi2EN4cute5tupleIJNSA_1CILi2EEENSC_ILi1EEESE_EEEEENSB_IJNSC_ILi64EEENSC_ILi128EEENSB_IJSH_EEEEEENS_6half_tESL_NSA_8TiledMMAINSA_8MMA_AtomIJNSA_20SM100_MMA_F16BF16_SSISL_SL_fLi64ELi128ELNSA_4UMMA5MajorE0ELSQ_1ELNSP_7ScaleInE0ELSR_0EEEEEENSA_6LayoutINSB_IJSE_SE_SE_EEENSB_IJNSC_ILi0EEESW_SW_EEEEENSB_IJNSA_10UnderscoreESZ_SZ_EEEEENS7_6detail27Sm100ImplicitGemmTileTraitsINSA_20SM90_TMA_LOAD_IM2COLENSA_14ComposedLayoutINSA_7SwizzleILi3ELi4ELi3EEENSA_18smem_ptr_flag_bitsILi16EEENSU_INSB_IJNSC_ILi8EEESH_EEENSB_IJSH_SE_EEEEEEEvEENS13_INSA_23SM90_TMA_LOAD_MULTICASTENS15_IS17_S19_NSU_INSB_IJSH_S1A_EEENSB_IJSE_SH_EEEEEEEvEEEENS_8epilogue10collective18CollectiveEpilogueINS1N_23Sm100TmaWarpSpecializedILi4ELi2ELi16ELb1ELb0EEEJSK_NSB_IJNSU_ISH_SE_EENSU_INSC_ILi32EEESE_EEEEESL_NSB_IJNSB_IJlllEEESE_SW_EEESL_S1X_NS1N_6fusion15FusionCallbacksIS1R_NS1Y_17LinearCombinationISL_fSL_fLNS_15FloatRoundStyleE2EEESK_S1V_JEEENSA_5SM1004TMEM4LOAD26SM100_TMEM_LOAD_16dp256b4xES14_NS15_INS16_ILi2ELi4ELi3EEES19_NSU_INSB_IJS1A_S1T_EEENSB_IJS1T_SE_EEEEEEENSA_17SM75_U32x4_LDSM_NENSA_21SM90_TMA_STORE_IM2COLES2C_NSA_17SM90_U32x4_STSM_NENSA_39AutoVectorizingCopyWithAssumedAlignmentILi128EEEEEEvvEEEEvNT_6ParamsE) ;  /* 0xffffff6c027c7950 */ /* 0x000fea0003c3ffff */
        .weak           $__internal_1_$__cuda_sm10x_tcgen05_guardrail_trap_phase_invalid_during_alloc
        .type           $__internal_1_$__cuda_sm10x_tcgen05_guardrail_trap_phase_invalid_during_alloc,@function
        .size           $__internal_1_$__cuda_sm10x_tcgen05_guardrail_trap_phase_invalid_during_alloc,($__internal_2_$__cuda_sm10x_tcgen05_guardrail_trap_unallocated_columns_being_dealloced - $__internal_1_$__cuda_sm10x_tcgen05_guardrail_trap_phase_invalid_during_alloc)
$__internal_1_$__cuda_sm10x_tcgen05_guardrail_trap_phase_invalid_during_alloc:
[----:B------:R-:W-:Y:S05]  /*9210*/  BPT.TRAP 0x1 ;  /* 0x000000040000795c */ /* 0x000fea0000300000 */
[----:B------:R-:W-:-:S04]  /*9220*/  MOV R3, 0x0 ;  /* 0x0000000000037802 */ /* 0x000fc80000000f00 */
[----:B------:R-:W-:Y:S05]  /*9230*/  RET.REL.NODEC R2 `(_ZN7cutlass13device_kernelINS_4conv6kernel13ConvUniversalINS1_16ConvProblemShapeILNS1_8OperatorE1ELi2EEENS1_10collective14CollectiveConvINS1_47MainloopSm100TmaUmmaWarpSpecializedImplicitGemmILS5_1ELi8ELi2ELi1ELi2EN4cute5tupleIJNSA_1CILi2EEENSC_ILi1EEESE_EEEEENSB_IJNSC_ILi64EEENSC_ILi128EEENSB_IJSH_EEEEEENS_6half_tESL_NSA_8TiledMMAINSA_8MMA_AtomIJNSA_20SM100_MMA_F16BF16_SSISL_SL_fLi64ELi128ELNSA_4UMMA5MajorE0ELSQ_1ELNSP_7ScaleInE0ELSR_0EEEEEENSA_6LayoutINSB_IJSE_SE_SE_EEENSB_IJNSC_ILi0EEESW_SW_EEEEENSB_IJNSA_10UnderscoreESZ_SZ_EEEEENS7_6detail27Sm100ImplicitGemmTileTraitsINSA_20SM90_TMA_LOAD_IM2COLENSA_14ComposedLayoutINSA_7SwizzleILi3ELi4ELi3EEENSA_18smem_ptr_flag_bitsILi16EEENSU_INSB_IJNSC_ILi8EEESH_EEENSB_IJSH_SE_EEEEEEEvEENS13_INSA_23SM90_TMA_LOAD_MULTICASTENS15_IS17_S19_NSU_INSB_IJSH_S1A_EEENSB_IJSE_SH_EEEEEEEvEEEENS_8epilogue10collective18CollectiveEpilogueINS1N_23Sm100TmaWarpSpecializedILi4ELi2ELi16ELb1ELb0EEEJSK_NSB_IJNSU_ISH_SE_EENSU_INSC_ILi32EEESE_EEEEESL_NSB_IJNSB_IJlllEEESE_SW_EEESL_S1X_NS1N_6fusion15FusionCallbacksIS1R_NS1Y_17LinearCombinationISL_fSL_fLNS_15FloatRoundStyleE2EEESK_S1V_JEEENSA_5SM1004TMEM4LOAD26SM100_TMEM_LOAD_16dp256b4xES14_NS15_INS16_ILi2ELi4ELi3EEES19_NSU_INSB_IJS1A_S1T_EEENSB_IJS1T_SE_EEEEEEENSA_17SM75_U32x4_LDSM_NENSA_21SM90_TMA_STORE_IM2COLES2C_NSA_17SM90_U32x4_STSM_NENSA_39AutoVectorizingCopyWithAssumedAlignmentILi128EEEEEEvvEEEEvNT_6ParamsE) ;  /* 0xffffff6c02707950 */ /* 0x000fea0003c3ffff */
        .weak           $__internal_2_$__cuda_sm10x_tcgen05_guardrail_trap_unallocated_columns_being_dealloced
        .type           $__internal_2_$__cuda_sm10x_tcgen05_guardrail_trap_unallocated_columns_being_dealloced,@function
        .size           $__internal_2_$__cuda_sm10x_tcgen05_guardrail_trap_unallocated_columns_being_dealloced,(.L_x_186 - $__internal_2_$__cuda_sm10x_tcgen05_guardrail_trap_unallocated_columns_being_dealloced)
$__internal_2_$__cuda_sm10x_tcgen05_guardrail_trap_unallocated_columns_being_dealloced:
[----:B------:R-:W-:Y:S05]  /*9240*/  BPT.TRAP 0x1 ;  /* 0x000000040000795c */ /* 0x000fea0000300000 */
[----:B------:R-:W-:-:S04]  /*9250*/  HFMA2 R3, -RZ, RZ, 0, 0 ;  /* 0x00000000ff037431 */ /* 0x000fc800000001ff */
[----:B------:R-:W-:Y:S05]  /*9260*/  RET.REL.NODEC R2 `(_ZN7cutlass13device_kernelINS_4conv6kernel13ConvUniversalINS1_16ConvProblemShapeILNS1_8OperatorE1ELi2EEENS1_10collective14CollectiveConvINS1_47MainloopSm100TmaUmmaWarpSpecializedImplicitGemmILS5_1ELi8ELi2ELi1ELi2EN4cute5tupleIJNSA_1CILi2EEENSC_ILi1EEESE_EEEEENSB_IJNSC_ILi64EEENSC_ILi128EEENSB_IJSH_EEEEEENS_6half_tESL_NSA_8TiledMMAINSA_8MMA_AtomIJNSA_20SM100_MMA_F16BF16_SSISL_SL_fLi64ELi128ELNSA_4UMMA5MajorE0ELSQ_1ELNSP_7ScaleInE0ELSR_0EEEEEENSA_6LayoutINSB_IJSE_SE_SE_EEENSB_IJNSC_ILi0EEESW_SW_EEEEENSB_IJNSA_10UnderscoreESZ_SZ_EEEEENS7_6detail27Sm100ImplicitGemmTileTraitsINSA_20SM90_TMA_LOAD_IM2COLENSA_14ComposedLayoutINSA_7SwizzleILi3ELi4ELi3EEENSA_18smem_ptr_flag_bitsILi16EEENSU_INSB_IJNSC_ILi8EEESH_EEENSB_IJSH_SE_EEEEEEEvEENS13_INSA_23SM90_TMA_LOAD_MULTICASTENS15_IS17_S19_NSU_INSB_IJSH_S1A_EEENSB_IJSE_SH_EEEEEEEvEEEENS_8epilogue10collective18CollectiveEpilogueINS1N_23Sm100TmaWarpSpecializedILi4ELi2ELi16ELb1ELb0EEEJSK_NSB_IJNSU_ISH_SE_EENSU_INSC_ILi32EEESE_EEEEESL_NSB_IJNSB_IJlllEEESE_SW_EEESL_S1X_NS1N_6fusion15FusionCallbacksIS1R_NS1Y_17LinearCombinationISL_fSL_fLNS_15FloatRoundStyleE2EEESK_S1V_JEEENSA_5SM1004TMEM4LOAD26SM100_TMEM_LOAD_16dp256b4xES14_NS15_INS16_ILi2ELi4ELi3EEES19_NSU_INSB_IJS1A_S1T_EEENSB_IJS1T_SE_EEEEEEENSA_17SM75_U32x4_LDSM_NENSA_21SM90_TMA_STORE_IM2COLES2C_NSA_17SM90_U32x4_STSM_NENSA_39AutoVectorizingCopyWithAssumedAlignmentILi128EEEEEEvvEEEEvNT_6ParamsE) ;  /* 0xffffff6c02647950 */ /* 0x000fea0003c3ffff */
.L_x_185:
[----:B------:R-:W-:-:S00]  /*9270*/  BRA `(.L_x_185) ;  /* 0xfffffffc00fc7947 */ /* 0x000fc0000383ffff */
[----:B------:R-:W-:-:S00]  /*9280*/  NOP ;  /* 0x0000000000007918 */ /* 0x000fc00000000000 */
[----:B------:R-:W-:-:S00]  /*9290*/  NOP ;  /* 0x0000000000007918 */ /* 0x000fc00000000000 */
[----:B------:R-:W-:-:S00]  /*92a0*/  NOP ;  /* 0x0000000000007918 */ /* 0x000fc00000000000 */
[----:B------:R-:W-:-:S00]  /*92b0*/  NOP ;  /* 0x0000000000007918 */ /* 0x000fc00000000000 */
[----:B------:R-:W-:-:S00]  /*92c0*/  NOP ;  /* 0x0000000000007918 */ /* 0x000fc00000000000 */
[----:B------:R-:W-:-:S00]  /*92d0*/  NOP ;  /* 0x0000000000007918 */ /* 0x000fc00000000000 */
[----:B------:R-:W-:-:S00]  /*92e0*/  NOP ;  /* 0x0000000000007918 */ /* 0x000fc00000000000 */
[----:B------:R-:W-:-:S00]  /*92f0*/  NOP ;  /* 0x0000000000007918 */ /* 0x000fc00000000000 */
.L_x_186:


//--------------------- .nv.global.init           --------------------------
	.section	.nv.global.init,"aw",@progbits
.nv.global.init:
	.type		$str$29,@object
	.size		$str$29,($str$30 - $str$29)
$str$29:
        /*0000*/ 	.byte	0x28, 0x61, 0x64, 0x64, 0x72, 0x65, 0x73, 0x73, 0x20, 0x26, 0x20, 0x6d, 0x61, 0x73, 0x6b, 0x29
        /*0010*/ 	.byte	0x20, 0x3d, 0x3d, 0x20, 0x30, 0x00
	.type		$str$30,@object
	.size		$str$30,($str$28 - $str$30)
$str$30:
        /*0016*/ 	.byte	0x2f, 0x74, 0x6d, 0x70, 0x2f, 0x63, 0x75, 0x74, 0x6c, 0x61, 0x73, 0x73, 0x5f, 0x73, 0x77, 0x65
        /*0026*/ 	.byte	0x65, 0x70, 0x5f, 0x73, 0x72, 0x63, 0x2f, 0x69, 0x6e, 0x63, 0x6c, 0x75, 0x64, 0x65, 0x2f, 0x63
        /*0036*/ 	.byte	0x75, 0x74, 0x65, 0x2f, 0x70, 0x6f, 0x69, 0x6e, 0x74, 0x65, 0x72, 0x5f, 0x66, 0x6c, 0x61, 0x67
        /*0046*/ 	.byte	0x67, 0x65, 0x64, 0x2e, 0x68, 0x70, 0x70, 0x00
	.type		$str$28,@object
	.size		$str$28,($str$27 - $str$28)
$str$28:
        /*004e*/ 	.byte	0x2f, 0x74, 0x6d, 0x70, 0x2f, 0x63, 0x75, 0x74, 0x6c, 0x61, 0x73, 0x73, 0x5f, 0x73, 0x77, 0x65
        /*005e*/ 	.byte	0x65, 0x70, 0x5f, 0x73, 0x72, 0x63, 0x2f, 0x69, 0x6e, 0x63, 0x6c, 0x75, 0x64, 0x65, 0x2f, 0x63
        /*006e*/ 	.byte	0x75, 0x74, 0x65, 0x2f, 0x61, 0x74, 0x6f, 0x6d, 0x2f, 0x63, 0x6f, 0x70, 0x79, 0x5f, 0x74, 0x72
        /*007e*/ 	.byte	0x61, 0x69, 0x74, 0x73, 0x5f, 0x73, 0x6d, 0x31, 0x30, 0x30, 0x2e, 0x68, 0x70, 0x70, 0x00
	.type		$str$27,@object
	.size		$str$27,(__unnamed_1 - $str$27)
$str$27:
        /*008d*/ 	.byte	0x28, 0x28, 0x75, 0x69, 0x6e, 0x74, 0x33, 0x32, 0x5f, 0x74, 0x28, 0x74, 0x68, 0x72, 0x65, 0x61
        /*009d*/ 	.byte	0x64, 0x49, 0x64, 0x78, 0x2e, 0x78, 0x29, 0x20, 0x2f, 0x20, 0x33, 0x32, 0x29, 0x20, 0x25, 0x20
        /*00ad*/ 	.byte	0x34, 0x29, 0x20, 0x3d, 0x3d, 0x20, 0x28, 0x28, 0x28, 0x74, 0x6d, 0x65, 0x6d, 0x5f, 0x61, 0x64
        /*00bd*/ 	.byte	0x64, 0x72, 0x20, 0x3e, 0x3e, 0x20, 0x31, 0x36, 0x29, 0x20, 0x2f, 0x20, 0x33, 0x32, 0x29, 0x20
        /*00cd*/ 	.byte	0x25, 0x20, 0x34, 0x29, 0x00
	.type		__unnamed_1,@object
	.size		__unnamed_1,(__unnamed_2 - __unnamed_1)
__unnamed_1:
        /*00d2*/ 	.byte	0x61, 0x75, 0x74, 0x6f, 0x20, 0x63, 0x75, 0x74, 0x65, 0x3a, 0x3a, 0x61, 0x73, 0x5f, 0x70, 0x6f
        /* <DEDUP_REMOVED lines=24> */
        /*0262*/ 	.byte	0x3e, 0x3e, 0x3e, 0x5d, 0x00
	.type		__unnamed_2,@object
	.size		__unnamed_2,(.L_2 - __unnamed_2)
__unnamed_2:
        /* <DEDUP_REMOVED lines=46> */
.L_2:


//--------------------- .nv.shared._ZN7cutlass13device_kernelINS_4conv6kernel13ConvUniversalINS1_16ConvProblemShapeILNS1_8OperatorE1ELi2EEENS1_10collective14CollectiveConvINS1_47MainloopSm100TmaUmmaWarpSpecializedImplicitGemmILS5_1ELi8ELi2ELi1ELi2EN4cute5tupleIJNSA_1CILi2EEENSC_ILi1EEESE_EEEEENSB_IJNSC_ILi64EEENSC_ILi128EEENSB_IJSH_EEEEEENS_6half_tESL_NSA_8TiledMMAINSA_8MMA_AtomIJNSA_20SM100_MMA_F16BF16_SSISL_SL_fLi64ELi128ELNSA_4UMMA5MajorE0ELSQ_1ELNSP_7ScaleInE0ELSR_0EEEEEENSA_6LayoutINSB_IJSE_SE_SE_EEENSB_IJNSC_ILi0EEESW_SW_EEEEENSB_IJNSA_10UnderscoreESZ_SZ_EEEEENS7_6detail27Sm100ImplicitGemmTileTraitsINSA_20SM90_TMA_LOAD_IM2COLENSA_14ComposedLayoutINSA_7SwizzleILi3ELi4ELi3EEENSA_18smem_ptr_flag_bitsILi16EEENSU_INSB_IJNSC_ILi8EEESH_EEENSB_IJSH_SE_EEEEEEEvEENS13_INSA_23SM90_TMA_LOAD_MULTICASTENS15_IS17_S19_NSU_INSB_IJSH_S1A_EEENSB_IJSE_SH_EEEEEEEvEEEENS_8epilogue10collective18CollectiveEpilogueINS1N_23Sm100TmaWarpSpecializedILi4ELi2ELi16ELb1ELb0EEEJSK_NSB_IJNSU_ISH_SE_EENSU_INSC_ILi32EEESE_EEEEESL_NSB_IJNSB_IJlllEEESE_SW_EEESL_S1X_NS1N_6fusion15FusionCallbacksIS1R_NS1Y_17LinearCombinationISL_fSL_fLNS_15FloatRoundStyleE2EEESK_S1V_JEEENSA_5SM1004TMEM4LOAD26SM100_TMEM_LOAD_16dp256b4xES14_NS15_INS16_ILi2ELi4ELi3EEES19_NSU_INSB_IJS1A_S1T_EEENSB_IJS1T_SE_EEEEEEENSA_17SM75_U32x4_LDSM_NENSA_21SM90_TMA_STORE_IM2COLES2C_NSA_17SM90_U32x4_STSM_NENSA_39AutoVectorizingCopyWithAssumedAlignmentILi128EEEEEEvvEEEEvNT_6ParamsE --------------------------
	.section	.nv.shared._ZN7cutlass13device_kernelINS_4conv6kernel13ConvUniversalINS1_16ConvProblemShapeILNS1_8OperatorE1ELi2EEENS1_10collective14CollectiveConvINS1_47MainloopSm100TmaUmmaWarpSpecializedImplicitGemmILS5_1ELi8ELi2ELi1ELi2EN4cute5tupleIJNSA_1CILi2EEENSC_ILi1EEESE_EEEEENSB_IJNSC_ILi64EEENSC_ILi128EEENSB_IJSH_EEEEEENS_6half_tESL_NSA_8TiledMMAINSA_8MMA_AtomIJNSA_20SM100_MMA_F16BF16_SSISL_SL_fLi64ELi128ELNSA_4UMMA5MajorE0ELSQ_1ELNSP_7ScaleInE0ELSR_0EEEEEENSA_6LayoutINSB_IJSE_SE_SE_EEENSB_IJNSC_ILi0EEESW_SW_EEEEENSB_IJNSA_10UnderscoreESZ_SZ_EEEEENS7_6detail27Sm100ImplicitGemmTileTraitsINSA_20SM90_TMA_LOAD_IM2COLENSA_14ComposedLayoutINSA_7SwizzleILi3ELi4ELi3EEENSA_18smem_ptr_flag_bitsILi16EEENSU_INSB_IJNSC_ILi8EEESH_EEENSB_IJSH_SE_EEEEEEEvEENS13_INSA_23SM90_TMA_LOAD_MULTICASTENS15_IS17_S19_NSU_INSB_IJSH_S1A_EEENSB_IJSE_SH_EEEEEEEvEEEENS_8epilogue10collective18CollectiveEpilogueINS1N_23Sm100TmaWarpSpecializedILi4ELi2ELi16ELb1ELb0EEEJSK_NSB_IJNSU_ISH_SE_EENSU_INSC_ILi32EEESE_EEEEESL_NSB_IJNSB_IJlllEEESE_SW_EEESL_S1X_NS1N_6fusion15FusionCallbacksIS1R_NS1Y_17LinearCombinationISL_fSL_fLNS_15FloatRoundStyleE2EEESK_S1V_JEEENSA_5SM1004TMEM4LOAD26SM100_TMEM_LOAD_16dp256b4xES14_NS15_INS16_ILi2ELi4ELi3EEES19_NSU_INSB_IJS1A_S1T_EEENSB_IJS1T_SE_EEEEEEENSA_17SM75_U32x4_LDSM_NENSA_21SM90_TMA_STORE_IM2COLES2C_NSA_17SM90_U32x4_STSM_NENSA_39AutoVectorizingCopyWithAssumedAlignmentILi128EEEEEEvvEEEEvNT_6ParamsE,"aw",@nobits
	.sectionflags	@""
	.align	16
	.zero		1024


//--------------------- .nv.shared.reserved.0     --------------------------
	.section	.nv.shared.reserved.0,"aw",@nobits
	.weak		__nv_reservedSMEM_offset_0_alias
	.size		__nv_reservedSMEM_offset_0_alias, 0, 64
	.other		__nv_reservedSMEM_offset_0_alias,@"STO_CUDA_RESERVED_SHARED STV_DEFAULT"
__nv_reservedSMEM_offset_0_alias:
	.zero		0
.nv.shared.reserved.0:
	.zero		64
	.weak		__nv_reservedSMEM_tcgen05_partition
	.type		__nv_reservedSMEM_tcgen05_partition,@object
	.size		__nv_reservedSMEM_tcgen05_partition,(.L_0 - __nv_reservedSMEM_tcgen05_partition)
__nv_reservedSMEM_tcgen05_partition:
	.zero		32
.L_0:


//--------------------- .nv.global                --------------------------
	.section	.nv.global,"aw",@nobits
.nv.global:
	.type		_ZN39_INTERNAL_6237d7ef_4_k_cu_c550d606_33304cute1_E,@object
	.size		_ZN39_INTERNAL_6237d7ef_4_k_cu_c550d606_33304cute1_E,(_ZN39_INTERNAL_6237d7ef_4_k_cu_c550d606_33304cuda3std3__45__cpo6cbeginE - _ZN39_INTERNAL_6237d7ef_4_k_cu_c550d606_33304cute1_E)
_ZN39_INTERNAL_6237d7ef_4_k_cu_c550d606_33304cute1_E:
	.zero		1
	.type		_ZN39_INTERNAL_6237d7ef_4_k_cu_c550d606_33304cuda3std3__45__cpo6cbeginE,@object
	.size		_ZN39_INTERNAL_6237d7ef_4_k_cu_c550d606_33304cuda3std3__45__cpo6cbeginE,(_ZN39_INTERNAL_6237d7ef_4_k_cu_c550d606_33304cuda3std3__48in_placeE - _ZN39_INTERNAL_6237d7ef_4_k_cu_c550d606_33304cuda3std3__45__cpo6cbeginE)
_ZN39_INTERNAL_6237d7ef_4_k_cu_c550d606_33304cuda3std3__45__cpo6cbeginE:
	.zero		1
	.type		_ZN39_INTERNAL_6237d7ef_4_k_cu_c550d606_33304cuda3std3__48in_placeE,@object
	.size		_ZN39_INTERNAL_6237d7ef_4_k_cu_c550d606_33304cuda3std3__48in_placeE,(_ZN39_INTERNAL_6237d7ef_4_k_cu_c550d606_33304cuda3std6ranges3__45__cpo9iter_moveE - _ZN39_INTERNAL_6237d7ef_4_k_cu_c550d606_33304cuda3std3__48in_placeE)
_ZN39_INTERNAL_6237d7ef_4_k_cu_c550d606_33304cuda3std3__48in_placeE:
	.zero		1
	.type		_ZN39_INTERNAL_6237d7ef_4_k_cu_c550d606_33304cuda3std6ranges3__45__cpo9iter_moveE,@object
	.size		_ZN39_INTERNAL_6237d7ef_4_k_cu_c550d606_33304cuda3std6ranges3__45__cpo9iter_moveE,(_ZN39_INTERNAL_6237d7ef_4_k_cu_c550d606_33304cuda3std3__45__cpo5beginE - _ZN39_INTERNAL_6237d7ef_4_k_cu_c550d606_33304cuda3std6ranges3__45__cpo9iter_moveE)
_ZN39_INTERNAL_6237d7ef_4_k_cu_c550d606_33304cuda3std6ranges3__45__cpo9iter_moveE:
	.zero		1
	.type		_ZN39_INTERNAL_6237d7ef_4_k_cu_c550d606_33304cuda3std3__45__cpo5beginE,@object
	.size		_ZN39_INTERNAL_6237d7ef_4_k_cu_c550d606_33304cuda3std3__45__cpo5beginE,(_ZN39_INTERNAL_6237d7ef_4_k_cu_c550d606_33304cuda3std3__441_GLOBAL__N__6237d7ef_4_k_cu_c550d606_33306ignoreE - _ZN39_INTERNAL_6237d7ef_4_k_cu_c550d606_33304cuda3std3__45__cpo5beginE)
_ZN39_INTERNAL_6237d7ef_4_k_cu_c550d606_33304cuda3std3__45__cpo5beginE:
	.zero		1
	.type		_ZN39_INTERNAL_6237d7ef_4_k_cu_c550d606_33304cuda3std3__441_GLOBAL__N__6237d7ef_4_k_cu_c550d606_33306ignoreE,@object
	.size		_ZN39_INTERNAL_6237d7ef_4_k_cu_c550d606_33304cuda3std3__441_GLOBAL__N__6237d7ef_4_k_cu_c550d606_33306ignoreE,(_ZN39_INTERNAL_6237d7ef_4_k_cu_c550d606_33304cute7productE - _ZN39_INTERNAL_6237d7ef_4_k_cu_c550d606_33304cuda3std3__441_GLOBAL__N__6237d7ef_4_k_cu_c550d606_33306ignoreE)
_ZN39_INTERNAL_6237d7ef_4_k_cu_c550d606_33304cuda3std3__441_GLOBAL__N__6237d7ef_4_k_cu_c550d606_33306ignoreE:
	.zero		1
	.type		_ZN39_INTERNAL_6237d7ef_4_k_cu_c550d606_33304cute7productE,@object
	.size		_ZN39_INTERNAL_6237d7ef_4_k_cu_c550d606_33304cute7productE,(_ZN39_INTERNAL_6237d7ef_4_k_cu_c550d606_33304cuda3std3__45__cpo3endE - _ZN39_INTERNAL_6237d7ef_4_k_cu_c550d606_33304cute7productE)
_ZN39_INTERNAL_6237d7ef_4_k_cu_c550d606_33304cute7productE:
	.zero		1
	.type		_ZN39_INTERNAL_6237d7ef_4_k_cu_c550d606_33304cuda3std3__45__cpo3endE,@object
	.size		_ZN39_INTERNAL_6237d7ef_4_k_cu_c550d606_33304cuda3std3__45__cpo3endE,(_ZN39_INTERNAL_6237d7ef_4_k_cu_c550d606_33304cuda3std3__419piecewise_constructE - _ZN39_INTERNAL_6237d7ef_4_k_cu_c550d606_33304cuda3std3__45__cpo3endE)
_ZN39_INTERNAL_6237d7ef_4_k_cu_c550d606_33304cuda3std3__45__cpo3endE:
	.zero		1
	.type		_ZN39_INTERNAL_6237d7ef_4_k_cu_c550d606_33304cuda3std3__419piecewise_constructE,@object
	.size		_ZN39_INTERNAL_6237d7ef_4_k_cu_c550d606_33304cuda3std3__419piecewise_constructE,(_ZN39_INTERNAL_6237d7ef_4_k_cu_c550d606_33304cuda3std3__45__cpo4cendE - _ZN39_INTERNAL_6237d7ef_4_k_cu_c550d606_33304cuda3std3__419piecewise_constructE)
_ZN39_INTERNAL_6237d7ef_4_k_cu_c550d606_33304cuda3std3__419piecewise_constructE:
	.zero		1
	.type		_ZN39_INTERNAL_6237d7ef_4_k_cu_c550d606_33304cuda3std3__45__cpo4cendE,@object
	.size		_ZN39_INTERNAL_6237d7ef_4_k_cu_c550d606_33304cuda3std3__45__cpo4cendE,(_ZN39_INTERNAL_6237d7ef_4_k_cu_c550d606_33304cuda3std6ranges3__45__cpo4swapE - _ZN39_INTERNAL_6237d7ef_4_k_cu_c550d606_33304cuda3std3__45__cpo4cendE)
_ZN39_INTERNAL_6237d7ef_4_k_cu_c550d606_33304cuda3std3__45__cpo4cendE:
	.zero		1
	.type		_ZN39_INTERNAL_6237d7ef_4_k_cu_c550d606_33304cuda3std6ranges3__45__cpo4swapE,@object
	.size		_ZN39_INTERNAL_6237d7ef_4_k_cu_c550d606_33304cuda3std6ranges3__45__cpo4swapE,(.L_10 - _ZN39_INTERNAL_6237d7ef_4_k_cu_c550d606_33304cuda3std6ranges3__45__cpo4swapE)
_ZN39_INTERNAL_6237d7ef_4_k_cu_c550d606_33304cuda3std6ranges3__45__cpo4swapE:
	.zero		1
.L_10:


//--------------------- .nv.constant0._ZN7cutlass13device_kernelINS_4conv6kernel13ConvUniversalINS1_16ConvProblemShapeILNS1_8OperatorE1ELi2EEENS1_10collective14CollectiveConvINS1_47MainloopSm100TmaUmmaWarpSpecializedImplicitGemmILS5_1ELi8ELi2ELi1ELi2EN4cute5tupleIJNSA_1CILi2EEENSC_ILi1EEESE_EEEEENSB_IJNSC_ILi64EEENSC_ILi128EEENSB_IJSH_EEEEEENS_6half_tESL_NSA_8TiledMMAINSA_8MMA_AtomIJNSA_20SM100_MMA_F16BF16_SSISL_SL_fLi64ELi128ELNSA_4UMMA5MajorE0ELSQ_1ELNSP_7ScaleInE0ELSR_0EEEEEENSA_6LayoutINSB_IJSE_SE_SE_EEENSB_IJNSC_ILi0EEESW_SW_EEEEENSB_IJNSA_10UnderscoreESZ_SZ_EEEEENS7_6detail27Sm100ImplicitGemmTileTraitsINSA_20SM90_TMA_LOAD_IM2COLENSA_14ComposedLayoutINSA_7SwizzleILi3ELi4ELi3EEENSA_18smem_ptr_flag_bitsILi16EEENSU_INSB_IJNSC_ILi8EEESH_EEENSB_IJSH_SE_EEEEEEEvEENS13_INSA_23SM90_TMA_LOAD_MULTICASTENS15_IS17_S19_NSU_INSB_IJSH_S1A_EEENSB_IJSE_SH_EEEEEEEvEEEENS_8epilogue10collective18CollectiveEpilogueINS1N_23Sm100TmaWarpSpecializedILi4ELi2ELi16ELb1ELb0EEEJSK_NSB_IJNSU_ISH_SE_EENSU_INSC_ILi32EEESE_EEEEESL_NSB_IJNSB_IJlllEEESE_SW_EEESL_S1X_NS1N_6fusion15FusionCallbacksIS1R_NS1Y_17LinearCombinationISL_fSL_fLNS_15FloatRoundStyleE2EEESK_S1V_JEEENSA_5SM1004TMEM4LOAD26SM100_TMEM_LOAD_16dp256b4xES14_NS15_INS16_ILi2ELi4ELi3EEES19_NSU_INSB_IJS1A_S1T_EEENSB_IJS1T_SE_EEEEEEENSA_17SM75_U32x4_LDSM_NENSA_21SM90_TMA_STORE_IM2COLES2C_NSA_17SM90_U32x4_STSM_NENSA_39AutoVectorizingCopyWithAssumedAlignmentILi128EEEEEEvvEEEEvNT_6ParamsE --------------------------
	.section	.nv.constant0._ZN7cutlass13device_kernelINS_4conv6kernel13ConvUniversalINS1_16ConvProblemShapeILNS1_8OperatorE1ELi2EEENS1_10collective14CollectiveConvINS1_47MainloopSm100TmaUmmaWarpSpecializedImplicitGemmILS5_1ELi8ELi2ELi1ELi2EN4cute5tupleIJNSA_1CILi2EEENSC_ILi1EEESE_EEEEENSB_IJNSC_ILi64EEENSC_ILi128EEENSB_IJSH_EEEEEENS_6half_tESL_NSA_8TiledMMAINSA_8MMA_AtomIJNSA_20SM100_MMA_F16BF16_SSISL_SL_fLi64ELi128ELNSA_4UMMA5MajorE0ELSQ_1ELNSP_7ScaleInE0ELSR_0EEEEEENSA_6LayoutINSB_IJSE_SE_SE_EEENSB_IJNSC_ILi0EEESW_SW_EEEEENSB_IJNSA_10UnderscoreESZ_SZ_EEEEENS7_6detail27Sm100ImplicitGemmTileTraitsINSA_20SM90_TMA_LOAD_IM2COLENSA_14ComposedLayoutINSA_7SwizzleILi3ELi4ELi3EEENSA_18smem_ptr_flag_bitsILi16EEENSU_INSB_IJNSC_ILi8EEESH_EEENSB_IJSH_SE_EEEEEEEvEENS13_INSA_23SM90_TMA_LOAD_MULTICASTENS15_IS17_S19_NSU_INSB_IJSH_S1A_EEENSB_IJSE_SH_EEEEEEEvEEEENS_8epilogue10collective18CollectiveEpilogueINS1N_23Sm100TmaWarpSpecializedILi4ELi2ELi16ELb1ELb0EEEJSK_NSB_IJNSU_ISH_SE_EENSU_INSC_ILi32EEESE_EEEEESL_NSB_IJNSB_IJlllEEESE_SW_EEESL_S1X_NS1N_6fusion15FusionCallbacksIS1R_NS1Y_17LinearCombinationISL_fSL_fLNS_15FloatRoundStyleE2EEESK_S1V_JEEENSA_5SM1004TMEM4LOAD26SM100_TMEM_LOAD_16dp256b4xES14_NS15_INS16_ILi2ELi4ELi3EEES19_NSU_INSB_IJS1A_S1T_EEENSB_IJS1T_SE_EEEEEEENSA_17SM75_U32x4_LDSM_NENSA_21SM90_TMA_STORE_IM2COLES2C_NSA_17SM90_U32x4_STSM_NENSA_39AutoVectorizingCopyWithAssumedAlignmentILi128EEEEEEvvEEEEvNT_6ParamsE,"a",@progbits
	.sectionflags	@""
	.align	4
.nv.constant0._ZN7cutlass13device_kernelINS_4conv6kernel13ConvUniversalINS1_16ConvProblemShapeILNS1_8OperatorE1ELi2EEENS1_10collective14CollectiveConvINS1_47MainloopSm100TmaUmmaWarpSpecializedImplicitGemmILS5_1ELi8ELi2ELi1ELi2EN4cute5tupleIJNSA_1CILi2EEENSC_ILi1EEESE_EEEEENSB_IJNSC_ILi64EEENSC_ILi128EEENSB_IJSH_EEEEEENS_6half_tESL_NSA_8TiledMMAINSA_8MMA_AtomIJNSA_20SM100_MMA_F16BF16_SSISL_SL_fLi64ELi128ELNSA_4UMMA5MajorE0ELSQ_1ELNSP_7ScaleInE0ELSR_0EEEEEENSA_6LayoutINSB_IJSE_SE_SE_EEENSB_IJNSC_ILi0EEESW_SW_EEEEENSB_IJNSA_10UnderscoreESZ_SZ_EEEEENS7_6detail27Sm100ImplicitGemmTileTraitsINSA_20SM90_TMA_LOAD_IM2COLENSA_14ComposedLayoutINSA_7SwizzleILi3ELi4ELi3EEENSA_18smem_ptr_flag_bitsILi16EEENSU_INSB_IJNSC_ILi8EEESH_EEENSB_IJSH_SE_EEEEEEEvEENS13_INSA_23SM90_TMA_LOAD_MULTICASTENS15_IS17_S19_NSU_INSB_IJSH_S1A_EEENSB_IJSE_SH_EEEEEEEvEEEENS_8epilogue10collective18CollectiveEpilogueINS1N_23Sm100TmaWarpSpecializedILi4ELi2ELi16ELb1ELb0EEEJSK_NSB_IJNSU_ISH_SE_EENSU_INSC_ILi32EEESE_EEEEESL_NSB_IJNSB_IJlllEEESE_SW_EEESL_S1X_NS1N_6fusion15FusionCallbacksIS1R_NS1Y_17LinearCombinationISL_fSL_fLNS_15FloatRoundStyleE2EEESK_S1V_JEEENSA_5SM1004TMEM4LOAD26SM100_TMEM_LOAD_16dp256b4xES14_NS15_INS16_ILi2ELi4ELi3EEES19_NSU_INSB_IJS1A_S1T_EEENSB_IJS1T_SE_EEEEEEENSA_17SM75_U32x4_LDSM_NENSA_21SM90_TMA_STORE_IM2COLES2C_NSA_17SM90_U32x4_STSM_NENSA_39AutoVectorizingCopyWithAssumedAlignmentILi128EEEEEEvvEEEEvNT_6ParamsE:
	.zero		2944


//--------------------- SYMBOLS --------------------------

	.type		.nv.reservedSmem.offset0,@object
	.size		.nv.reservedSmem.offset0,0x4
	.type		.nv.reservedSmem.cap,@object
	.size		.nv.reservedSmem.cap,0x4
	.type		__assertfail,@function
